//
// Generated by NVIDIA NVVM Compiler
//
// Compiler Build ID: CL-36424714
// Cuda compilation tools, release 13.0, V13.0.88
// Based on NVVM 20.0.0
//

.version 9.0
.target sm_100
.address_size 64

	// .globl	_Z6phase1iiPii
// _ZZ6phase1iiPiiE1s has been demoted
// _ZZ6phase2iiPiiE1s has been demoted
// _ZZ6phase3iiPiiE1s has been demoted

.visible .entry _Z6phase1iiPii(
	.param .u32 _Z6phase1iiPii_param_0,
	.param .u32 _Z6phase1iiPii_param_1,
	.param .u64 .ptr .align 1 _Z6phase1iiPii_param_2,
	.param .u32 _Z6phase1iiPii_param_3
)
{
	.reg .pred 	%p<2>;
	.reg .b32 	%r<996>;
	.reg .b64 	%rd<7>;
	// demoted variable
	.shared .align 4 .b8 _ZZ6phase1iiPiiE1s[16384];
	ld.param.u32 	%r9, [_Z6phase1iiPii_param_1];
	ld.param.u64 	%rd3, [_Z6phase1iiPii_param_2];
	ld.param.u32 	%r10, [_Z6phase1iiPii_param_3];
	cvta.to.global.u64 	%rd4, %rd3;
	shl.b32 	%r11, %r9, 6;
	mov.u32 	%r12, %tid.y;
	mov.u32 	%r1, %tid.x;
	add.s32 	%r13, %r12, %r11;
	shl.b32 	%r2, %r12, 6;
	add.s32 	%r14, %r1, %r11;
	add.s32 	%r15, %r1, %r2;
	mad.lo.s32 	%r16, %r13, %r10, %r14;
	mul.wide.s32 	%rd5, %r16, 4;
	add.s64 	%rd1, %rd4, %rd5;
	ld.global.u32 	%r17, [%rd1];
	shl.b32 	%r18, %r15, 2;
	mov.u32 	%r19, _ZZ6phase1iiPiiE1s;
	add.s32 	%r3, %r19, %r18;
	st.shared.u32 	[%r3], %r17;
	shl.b32 	%r20, %r10, 5;
	add.s32 	%r21, %r16, %r20;
	mul.wide.s32 	%rd6, %r21, 4;
	add.s64 	%rd2, %rd4, %rd6;
	ld.global.u32 	%r22, [%rd2];
	st.shared.u32 	[%r3+8192], %r22;
	ld.global.u32 	%r23, [%rd1+128];
	st.shared.u32 	[%r3+128], %r23;
	ld.global.u32 	%r24, [%rd2+128];
	st.shared.u32 	[%r3+8320], %r24;
	bar.sync 	0;
	mov.b32 	%r995, 0;
$L__BB0_1:
	.pragma "nounroll";
	shl.b32 	%r25, %r995, 6;
	add.s32 	%r26, %r25, %r1;
	shl.b32 	%r27, %r26, 2;
	add.s32 	%r5, %r19, %r27;
	ld.shared.u32 	%r29, [%r3];
	add.s32 	%r30, %r2, %r995;
	shl.b32 	%r31, %r30, 2;
	add.s32 	%r6, %r19, %r31;
	ld.shared.u32 	%r32, [%r6];
	ld.shared.u32 	%r33, [%r5];
	add.s32 	%r34, %r33, %r32;
	min.s32 	%r35, %r29, %r34;
	st.shared.u32 	[%r3], %r35;
	ld.shared.u32 	%r36, [%r3+8192];
	ld.shared.u32 	%r37, [%r6+8192];
	ld.shared.u32 	%r38, [%r5];
	add.s32 	%r39, %r38, %r37;
	min.s32 	%r40, %r36, %r39;
	st.shared.u32 	[%r3+8192], %r40;
	ld.shared.u32 	%r41, [%r3+128];
	ld.shared.u32 	%r42, [%r6];
	ld.shared.u32 	%r43, [%r5+128];
	add.s32 	%r44, %r43, %r42;
	min.s32 	%r45, %r41, %r44;
	st.shared.u32 	[%r3+128], %r45;
	ld.shared.u32 	%r46, [%r3+8320];
	ld.shared.u32 	%r47, [%r6+8192];
	ld.shared.u32 	%r48, [%r5+128];
	add.s32 	%r49, %r48, %r47;
	min.s32 	%r50, %r46, %r49;
	st.shared.u32 	[%r3+8320], %r50;
	bar.sync 	0;
	ld.shared.u32 	%r51, [%r3];
	ld.shared.u32 	%r52, [%r6+4];
	ld.shared.u32 	%r53, [%r5+256];
	add.s32 	%r54, %r53, %r52;
	min.s32 	%r55, %r51, %r54;
	st.shared.u32 	[%r3], %r55;
	ld.shared.u32 	%r56, [%r3+8192];
	ld.shared.u32 	%r57, [%r6+8196];
	ld.shared.u32 	%r58, [%r5+256];
	add.s32 	%r59, %r58, %r57;
	min.s32 	%r60, %r56, %r59;
	st.shared.u32 	[%r3+8192], %r60;
	ld.shared.u32 	%r61, [%r3+128];
	ld.shared.u32 	%r62, [%r6+4];
	ld.shared.u32 	%r63, [%r5+384];
	add.s32 	%r64, %r63, %r62;
	min.s32 	%r65, %r61, %r64;
	st.shared.u32 	[%r3+128], %r65;
	ld.shared.u32 	%r66, [%r3+8320];
	ld.shared.u32 	%r67, [%r6+8196];
	ld.shared.u32 	%r68, [%r5+384];
	add.s32 	%r69, %r68, %r67;
	min.s32 	%r70, %r66, %r69;
	st.shared.u32 	[%r3+8320], %r70;
	bar.sync 	0;
	ld.shared.u32 	%r71, [%r3];
	ld.shared.u32 	%r72, [%r6+8];
	ld.shared.u32 	%r73, [%r5+512];
	add.s32 	%r74, %r73, %r72;
	min.s32 	%r75, %r71, %r74;
	st.shared.u32 	[%r3], %r75;
	ld.shared.u32 	%r76, [%r3+8192];
	ld.shared.u32 	%r77, [%r6+8200];
	ld.shared.u32 	%r78, [%r5+512];
	add.s32 	%r79, %r78, %r77;
	min.s32 	%r80, %r76, %r79;
	st.shared.u32 	[%r3+8192], %r80;
	ld.shared.u32 	%r81, [%r3+128];
	ld.shared.u32 	%r82, [%r6+8];
	ld.shared.u32 	%r83, [%r5+640];
	add.s32 	%r84, %r83, %r82;
	min.s32 	%r85, %r81, %r84;
	st.shared.u32 	[%r3+128], %r85;
	ld.shared.u32 	%r86, [%r3+8320];
	ld.shared.u32 	%r87, [%r6+8200];
	ld.shared.u32 	%r88, [%r5+640];
	add.s32 	%r89, %r88, %r87;
	min.s32 	%r90, %r86, %r89;
	st.shared.u32 	[%r3+8320], %r90;
	bar.sync 	0;
	ld.shared.u32 	%r91, [%r3];
	ld.shared.u32 	%r92, [%r6+12];
	ld.shared.u32 	%r93, [%r5+768];
	add.s32 	%r94, %r93, %r92;
	min.s32 	%r95, %r91, %r94;
	st.shared.u32 	[%r3], %r95;
	ld.shared.u32 	%r96, [%r3+8192];
	ld.shared.u32 	%r97, [%r6+8204];
	ld.shared.u32 	%r98, [%r5+768];
	add.s32 	%r99, %r98, %r97;
	min.s32 	%r100, %r96, %r99;
	st.shared.u32 	[%r3+8192], %r100;
	ld.shared.u32 	%r101, [%r3+128];
	ld.shared.u32 	%r102, [%r6+12];
	ld.shared.u32 	%r103, [%r5+896];
	add.s32 	%r104, %r103, %r102;
	min.s32 	%r105, %r101, %r104;
	st.shared.u32 	[%r3+128], %r105;
	ld.shared.u32 	%r106, [%r3+8320];
	ld.shared.u32 	%r107, [%r6+8204];
	ld.shared.u32 	%r108, [%r5+896];
	add.s32 	%r109, %r108, %r107;
	min.s32 	%r110, %r106, %r109;
	st.shared.u32 	[%r3+8320], %r110;
	bar.sync 	0;
	ld.shared.u32 	%r111, [%r3];
	ld.shared.u32 	%r112, [%r6+16];
	ld.shared.u32 	%r113, [%r5+1024];
	add.s32 	%r114, %r113, %r112;
	min.s32 	%r115, %r111, %r114;
	st.shared.u32 	[%r3], %r115;
	ld.shared.u32 	%r116, [%r3+8192];
	ld.shared.u32 	%r117, [%r6+8208];
	ld.shared.u32 	%r118, [%r5+1024];
	add.s32 	%r119, %r118, %r117;
	min.s32 	%r120, %r116, %r119;
	st.shared.u32 	[%r3+8192], %r120;
	ld.shared.u32 	%r121, [%r3+128];
	ld.shared.u32 	%r122, [%r6+16];
	ld.shared.u32 	%r123, [%r5+1152];
	add.s32 	%r124, %r123, %r122;
	min.s32 	%r125, %r121, %r124;
	st.shared.u32 	[%r3+128], %r125;
	ld.shared.u32 	%r126, [%r3+8320];
	ld.shared.u32 	%r127, [%r6+8208];
	ld.shared.u32 	%r128, [%r5+1152];
	add.s32 	%r129, %r128, %r127;
	min.s32 	%r130, %r126, %r129;
	st.shared.u32 	[%r3+8320], %r130;
	bar.sync 	0;
	ld.shared.u32 	%r131, [%r3];
	ld.shared.u32 	%r132, [%r6+20];
	ld.shared.u32 	%r133, [%r5+1280];
	add.s32 	%r134, %r133, %r132;
	min.s32 	%r135, %r131, %r134;
	st.shared.u32 	[%r3], %r135;
	ld.shared.u32 	%r136, [%r3+8192];
	ld.shared.u32 	%r137, [%r6+8212];
	ld.shared.u32 	%r138, [%r5+1280];
	add.s32 	%r139, %r138, %r137;
	min.s32 	%r140, %r136, %r139;
	st.shared.u32 	[%r3+8192], %r140;
	ld.shared.u32 	%r141, [%r3+128];
	ld.shared.u32 	%r142, [%r6+20];
	ld.shared.u32 	%r143, [%r5+1408];
	add.s32 	%r144, %r143, %r142;
	min.s32 	%r145, %r141, %r144;
	st.shared.u32 	[%r3+128], %r145;
	ld.shared.u32 	%r146, [%r3+8320];
	ld.shared.u32 	%r147, [%r6+8212];
	ld.shared.u32 	%r148, [%r5+1408];
	add.s32 	%r149, %r148, %r147;
	min.s32 	%r150, %r146, %r149;
	st.shared.u32 	[%r3+8320], %r150;
	bar.sync 	0;
	ld.shared.u32 	%r151, [%r3];
	ld.shared.u32 	%r152, [%r6+24];
	ld.shared.u32 	%r153, [%r5+1536];
	add.s32 	%r154, %r153, %r152;
	min.s32 	%r155, %r151, %r154;
	st.shared.u32 	[%r3], %r155;
	ld.shared.u32 	%r156, [%r3+8192];
	ld.shared.u32 	%r157, [%r6+8216];
	ld.shared.u32 	%r158, [%r5+1536];
	add.s32 	%r159, %r158, %r157;
	min.s32 	%r160, %r156, %r159;
	st.shared.u32 	[%r3+8192], %r160;
	ld.shared.u32 	%r161, [%r3+128];
	ld.shared.u32 	%r162, [%r6+24];
	ld.shared.u32 	%r163, [%r5+1664];
	add.s32 	%r164, %r163, %r162;
	min.s32 	%r165, %r161, %r164;
	st.shared.u32 	[%r3+128], %r165;
	ld.shared.u32 	%r166, [%r3+8320];
	ld.shared.u32 	%r167, [%r6+8216];
	ld.shared.u32 	%r168, [%r5+1664];
	add.s32 	%r169, %r168, %r167;
	min.s32 	%r170, %r166, %r169;
	st.shared.u32 	[%r3+8320], %r170;
	bar.sync 	0;
	ld.shared.u32 	%r171, [%r3];
	ld.shared.u32 	%r172, [%r6+28];
	ld.shared.u32 	%r173, [%r5+1792];
	add.s32 	%r174, %r173, %r172;
	min.s32 	%r175, %r171, %r174;
	st.shared.u32 	[%r3], %r175;
	ld.shared.u32 	%r176, [%r3+8192];
	ld.shared.u32 	%r177, [%r6+8220];
	ld.shared.u32 	%r178, [%r5+1792];
	add.s32 	%r179, %r178, %r177;
	min.s32 	%r180, %r176, %r179;
	st.shared.u32 	[%r3+8192], %r180;
	ld.shared.u32 	%r181, [%r3+128];
	ld.shared.u32 	%r182, [%r6+28];
	ld.shared.u32 	%r183, [%r5+1920];
	add.s32 	%r184, %r183, %r182;
	min.s32 	%r185, %r181, %r184;
	st.shared.u32 	[%r3+128], %r185;
	ld.shared.u32 	%r186, [%r3+8320];
	ld.shared.u32 	%r187, [%r6+8220];
	ld.shared.u32 	%r188, [%r5+1920];
	add.s32 	%r189, %r188, %r187;
	min.s32 	%r190, %r186, %r189;
	st.shared.u32 	[%r3+8320], %r190;
	bar.sync 	0;
	ld.shared.u32 	%r191, [%r3];
	ld.shared.u32 	%r192, [%r6+32];
	ld.shared.u32 	%r193, [%r5+2048];
	add.s32 	%r194, %r193, %r192;
	min.s32 	%r195, %r191, %r194;
	st.shared.u32 	[%r3], %r195;
	ld.shared.u32 	%r196, [%r3+8192];
	ld.shared.u32 	%r197, [%r6+8224];
	ld.shared.u32 	%r198, [%r5+2048];
	add.s32 	%r199, %r198, %r197;
	min.s32 	%r200, %r196, %r199;
	st.shared.u32 	[%r3+8192], %r200;
	ld.shared.u32 	%r201, [%r3+128];
	ld.shared.u32 	%r202, [%r6+32];
	ld.shared.u32 	%r203, [%r5+2176];
	add.s32 	%r204, %r203, %r202;
	min.s32 	%r205, %r201, %r204;
	st.shared.u32 	[%r3+128], %r205;
	ld.shared.u32 	%r206, [%r3+8320];
	ld.shared.u32 	%r207, [%r6+8224];
	ld.shared.u32 	%r208, [%r5+2176];
	add.s32 	%r209, %r208, %r207;
	min.s32 	%r210, %r206, %r209;
	st.shared.u32 	[%r3+8320], %r210;
	bar.sync 	0;
	ld.shared.u32 	%r211, [%r3];
	ld.shared.u32 	%r212, [%r6+36];
	ld.shared.u32 	%r213, [%r5+2304];
	add.s32 	%r214, %r213, %r212;
	min.s32 	%r215, %r211, %r214;
	st.shared.u32 	[%r3], %r215;
	ld.shared.u32 	%r216, [%r3+8192];
	ld.shared.u32 	%r217, [%r6+8228];
	ld.shared.u32 	%r218, [%r5+2304];
	add.s32 	%r219, %r218, %r217;
	min.s32 	%r220, %r216, %r219;
	st.shared.u32 	[%r3+8192], %r220;
	ld.shared.u32 	%r221, [%r3+128];
	ld.shared.u32 	%r222, [%r6+36];
	ld.shared.u32 	%r223, [%r5+2432];
	add.s32 	%r224, %r223, %r222;
	min.s32 	%r225, %r221, %r224;
	st.shared.u32 	[%r3+128], %r225;
	ld.shared.u32 	%r226, [%r3+8320];
	ld.shared.u32 	%r227, [%r6+8228];
	ld.shared.u32 	%r228, [%r5+2432];
	add.s32 	%r229, %r228, %r227;
	min.s32 	%r230, %r226, %r229;
	st.shared.u32 	[%r3+8320], %r230;
	bar.sync 	0;
	ld.shared.u32 	%r231, [%r3];
	ld.shared.u32 	%r232, [%r6+40];
	ld.shared.u32 	%r233, [%r5+2560];
	add.s32 	%r234, %r233, %r232;
	min.s32 	%r235, %r231, %r234;
	st.shared.u32 	[%r3], %r235;
	ld.shared.u32 	%r236, [%r3+8192];
	ld.shared.u32 	%r237, [%r6+8232];
	ld.shared.u32 	%r238, [%r5+2560];
	add.s32 	%r239, %r238, %r237;
	min.s32 	%r240, %r236, %r239;
	st.shared.u32 	[%r3+8192], %r240;
	ld.shared.u32 	%r241, [%r3+128];
	ld.shared.u32 	%r242, [%r6+40];
	ld.shared.u32 	%r243, [%r5+2688];
	add.s32 	%r244, %r243, %r242;
	min.s32 	%r245, %r241, %r244;
	st.shared.u32 	[%r3+128], %r245;
	ld.shared.u32 	%r246, [%r3+8320];
	ld.shared.u32 	%r247, [%r6+8232];
	ld.shared.u32 	%r248, [%r5+2688];
	add.s32 	%r249, %r248, %r247;
	min.s32 	%r250, %r246, %r249;
	st.shared.u32 	[%r3+8320], %r250;
	bar.sync 	0;
	ld.shared.u32 	%r251, [%r3];
	ld.shared.u32 	%r252, [%r6+44];
	ld.shared.u32 	%r253, [%r5+2816];
	add.s32 	%r254, %r253, %r252;
	min.s32 	%r255, %r251, %r254;
	st.shared.u32 	[%r3], %r255;
	ld.shared.u32 	%r256, [%r3+8192];
	ld.shared.u32 	%r257, [%r6+8236];
	ld.shared.u32 	%r258, [%r5+2816];
	add.s32 	%r259, %r258, %r257;
	min.s32 	%r260, %r256, %r259;
	st.shared.u32 	[%r3+8192], %r260;
	ld.shared.u32 	%r261, [%r3+128];
	ld.shared.u32 	%r262, [%r6+44];
	ld.shared.u32 	%r263, [%r5+2944];
	add.s32 	%r264, %r263, %r262;
	min.s32 	%r265, %r261, %r264;
	st.shared.u32 	[%r3+128], %r265;
	ld.shared.u32 	%r266, [%r3+8320];
	ld.shared.u32 	%r267, [%r6+8236];
	ld.shared.u32 	%r268, [%r5+2944];
	add.s32 	%r269, %r268, %r267;
	min.s32 	%r270, %r266, %r269;
	st.shared.u32 	[%r3+8320], %r270;
	bar.sync 	0;
	ld.shared.u32 	%r271, [%r3];
	ld.shared.u32 	%r272, [%r6+48];
	ld.shared.u32 	%r273, [%r5+3072];
	add.s32 	%r274, %r273, %r272;
	min.s32 	%r275, %r271, %r274;
	st.shared.u32 	[%r3], %r275;
	ld.shared.u32 	%r276, [%r3+8192];
	ld.shared.u32 	%r277, [%r6+8240];
	ld.shared.u32 	%r278, [%r5+3072];
	add.s32 	%r279, %r278, %r277;
	min.s32 	%r280, %r276, %r279;
	st.shared.u32 	[%r3+8192], %r280;
	ld.shared.u32 	%r281, [%r3+128];
	ld.shared.u32 	%r282, [%r6+48];
	ld.shared.u32 	%r283, [%r5+3200];
	add.s32 	%r284, %r283, %r282;
	min.s32 	%r285, %r281, %r284;
	st.shared.u32 	[%r3+128], %r285;
	ld.shared.u32 	%r286, [%r3+8320];
	ld.shared.u32 	%r287, [%r6+8240];
	ld.shared.u32 	%r288, [%r5+3200];
	add.s32 	%r289, %r288, %r287;
	min.s32 	%r290, %r286, %r289;
	st.shared.u32 	[%r3+8320], %r290;
	bar.sync 	0;
	ld.shared.u32 	%r291, [%r3];
	ld.shared.u32 	%r292, [%r6+52];
	ld.shared.u32 	%r293, [%r5+3328];
	add.s32 	%r294, %r293, %r292;
	min.s32 	%r295, %r291, %r294;
	st.shared.u32 	[%r3], %r295;
	ld.shared.u32 	%r296, [%r3+8192];
	ld.shared.u32 	%r297, [%r6+8244];
	ld.shared.u32 	%r298, [%r5+3328];
	add.s32 	%r299, %r298, %r297;
	min.s32 	%r300, %r296, %r299;
	st.shared.u32 	[%r3+8192], %r300;
	ld.shared.u32 	%r301, [%r3+128];
	ld.shared.u32 	%r302, [%r6+52];
	ld.shared.u32 	%r303, [%r5+3456];
	add.s32 	%r304, %r303, %r302;
	min.s32 	%r305, %r301, %r304;
	st.shared.u32 	[%r3+128], %r305;
	ld.shared.u32 	%r306, [%r3+8320];
	ld.shared.u32 	%r307, [%r6+8244];
	ld.shared.u32 	%r308, [%r5+3456];
	add.s32 	%r309, %r308, %r307;
	min.s32 	%r310, %r306, %r309;
	st.shared.u32 	[%r3+8320], %r310;
	bar.sync 	0;
	ld.shared.u32 	%r311, [%r3];
	ld.shared.u32 	%r312, [%r6+56];
	ld.shared.u32 	%r313, [%r5+3584];
	add.s32 	%r314, %r313, %r312;
	min.s32 	%r315, %r311, %r314;
	st.shared.u32 	[%r3], %r315;
	ld.shared.u32 	%r316, [%r3+8192];
	ld.shared.u32 	%r317, [%r6+8248];
	ld.shared.u32 	%r318, [%r5+3584];
	add.s32 	%r319, %r318, %r317;
	min.s32 	%r320, %r316, %r319;
	st.shared.u32 	[%r3+8192], %r320;
	ld.shared.u32 	%r321, [%r3+128];
	ld.shared.u32 	%r322, [%r6+56];
	ld.shared.u32 	%r323, [%r5+3712];
	add.s32 	%r324, %r323, %r322;
	min.s32 	%r325, %r321, %r324;
	st.shared.u32 	[%r3+128], %r325;
	ld.shared.u32 	%r326, [%r3+8320];
	ld.shared.u32 	%r327, [%r6+8248];
	ld.shared.u32 	%r328, [%r5+3712];
	add.s32 	%r329, %r328, %r327;
	min.s32 	%r330, %r326, %r329;
	st.shared.u32 	[%r3+8320], %r330;
	bar.sync 	0;
	ld.shared.u32 	%r331, [%r3];
	ld.shared.u32 	%r332, [%r6+60];
	ld.shared.u32 	%r333, [%r5+3840];
	add.s32 	%r334, %r333, %r332;
	min.s32 	%r335, %r331, %r334;
	st.shared.u32 	[%r3], %r335;
	ld.shared.u32 	%r336, [%r3+8192];
	ld.shared.u32 	%r337, [%r6+8252];
	ld.shared.u32 	%r338, [%r5+3840];
	add.s32 	%r339, %r338, %r337;
	min.s32 	%r340, %r336, %r339;
	st.shared.u32 	[%r3+8192], %r340;
	ld.shared.u32 	%r341, [%r3+128];
	ld.shared.u32 	%r342, [%r6+60];
	ld.shared.u32 	%r343, [%r5+3968];
	add.s32 	%r344, %r343, %r342;
	min.s32 	%r345, %r341, %r344;
	st.shared.u32 	[%r3+128], %r345;
	ld.shared.u32 	%r346, [%r3+8320];
	ld.shared.u32 	%r347, [%r6+8252];
	ld.shared.u32 	%r348, [%r5+3968];
	add.s32 	%r349, %r348, %r347;
	min.s32 	%r350, %r346, %r349;
	st.shared.u32 	[%r3+8320], %r350;
	bar.sync 	0;
	setp.eq.s32 	%p1, %r995, 48;
	@%p1 bra 	$L__BB0_3;
	ld.shared.u32 	%r351, [%r3];
	ld.shared.u32 	%r352, [%r6+64];
	ld.shared.u32 	%r353, [%r5+4096];
	add.s32 	%r354, %r353, %r352;
	min.s32 	%r355, %r351, %r354;
	st.shared.u32 	[%r3], %r355;
	ld.shared.u32 	%r356, [%r3+8192];
	ld.shared.u32 	%r357, [%r6+8256];
	ld.shared.u32 	%r358, [%r5+4096];
	add.s32 	%r359, %r358, %r357;
	min.s32 	%r360, %r356, %r359;
	st.shared.u32 	[%r3+8192], %r360;
	ld.shared.u32 	%r361, [%r3+128];
	ld.shared.u32 	%r362, [%r6+64];
	ld.shared.u32 	%r363, [%r5+4224];
	add.s32 	%r364, %r363, %r362;
	min.s32 	%r365, %r361, %r364;
	st.shared.u32 	[%r3+128], %r365;
	ld.shared.u32 	%r366, [%r3+8320];
	ld.shared.u32 	%r367, [%r6+8256];
	ld.shared.u32 	%r368, [%r5+4224];
	add.s32 	%r369, %r368, %r367;
	min.s32 	%r370, %r366, %r369;
	st.shared.u32 	[%r3+8320], %r370;
	bar.sync 	0;
	ld.shared.u32 	%r371, [%r3];
	ld.shared.u32 	%r372, [%r6+68];
	ld.shared.u32 	%r373, [%r5+4352];
	add.s32 	%r374, %r373, %r372;
	min.s32 	%r375, %r371, %r374;
	st.shared.u32 	[%r3], %r375;
	ld.shared.u32 	%r376, [%r3+8192];
	ld.shared.u32 	%r377, [%r6+8260];
	ld.shared.u32 	%r378, [%r5+4352];
	add.s32 	%r379, %r378, %r377;
	min.s32 	%r380, %r376, %r379;
	st.shared.u32 	[%r3+8192], %r380;
	ld.shared.u32 	%r381, [%r3+128];
	ld.shared.u32 	%r382, [%r6+68];
	ld.shared.u32 	%r383, [%r5+4480];
	add.s32 	%r384, %r383, %r382;
	min.s32 	%r385, %r381, %r384;
	st.shared.u32 	[%r3+128], %r385;
	ld.shared.u32 	%r386, [%r3+8320];
	ld.shared.u32 	%r387, [%r6+8260];
	ld.shared.u32 	%r388, [%r5+4480];
	add.s32 	%r389, %r388, %r387;
	min.s32 	%r390, %r386, %r389;
	st.shared.u32 	[%r3+8320], %r390;
	bar.sync 	0;
	ld.shared.u32 	%r391, [%r3];
	ld.shared.u32 	%r392, [%r6+72];
	ld.shared.u32 	%r393, [%r5+4608];
	add.s32 	%r394, %r393, %r392;
	min.s32 	%r395, %r391, %r394;
	st.shared.u32 	[%r3], %r395;
	ld.shared.u32 	%r396, [%r3+8192];
	ld.shared.u32 	%r397, [%r6+8264];
	ld.shared.u32 	%r398, [%r5+4608];
	add.s32 	%r399, %r398, %r397;
	min.s32 	%r400, %r396, %r399;
	st.shared.u32 	[%r3+8192], %r400;
	ld.shared.u32 	%r401, [%r3+128];
	ld.shared.u32 	%r402, [%r6+72];
	ld.shared.u32 	%r403, [%r5+4736];
	add.s32 	%r404, %r403, %r402;
	min.s32 	%r405, %r401, %r404;
	st.shared.u32 	[%r3+128], %r405;
	ld.shared.u32 	%r406, [%r3+8320];
	ld.shared.u32 	%r407, [%r6+8264];
	ld.shared.u32 	%r408, [%r5+4736];
	add.s32 	%r409, %r408, %r407;
	min.s32 	%r410, %r406, %r409;
	st.shared.u32 	[%r3+8320], %r410;
	bar.sync 	0;
	ld.shared.u32 	%r411, [%r3];
	ld.shared.u32 	%r412, [%r6+76];
	ld.shared.u32 	%r413, [%r5+4864];
	add.s32 	%r414, %r413, %r412;
	min.s32 	%r415, %r411, %r414;
	st.shared.u32 	[%r3], %r415;
	ld.shared.u32 	%r416, [%r3+8192];
	ld.shared.u32 	%r417, [%r6+8268];
	ld.shared.u32 	%r418, [%r5+4864];
	add.s32 	%r419, %r418, %r417;
	min.s32 	%r420, %r416, %r419;
	st.shared.u32 	[%r3+8192], %r420;
	ld.shared.u32 	%r421, [%r3+128];
	ld.shared.u32 	%r422, [%r6+76];
	ld.shared.u32 	%r423, [%r5+4992];
	add.s32 	%r424, %r423, %r422;
	min.s32 	%r425, %r421, %r424;
	st.shared.u32 	[%r3+128], %r425;
	ld.shared.u32 	%r426, [%r3+8320];
	ld.shared.u32 	%r427, [%r6+8268];
	ld.shared.u32 	%r428, [%r5+4992];
	add.s32 	%r429, %r428, %r427;
	min.s32 	%r430, %r426, %r429;
	st.shared.u32 	[%r3+8320], %r430;
	bar.sync 	0;
	ld.shared.u32 	%r431, [%r3];
	ld.shared.u32 	%r432, [%r6+80];
	ld.shared.u32 	%r433, [%r5+5120];
	add.s32 	%r434, %r433, %r432;
	min.s32 	%r435, %r431, %r434;
	st.shared.u32 	[%r3], %r435;
	ld.shared.u32 	%r436, [%r3+8192];
	ld.shared.u32 	%r437, [%r6+8272];
	ld.shared.u32 	%r438, [%r5+5120];
	add.s32 	%r439, %r438, %r437;
	min.s32 	%r440, %r436, %r439;
	st.shared.u32 	[%r3+8192], %r440;
	ld.shared.u32 	%r441, [%r3+128];
	ld.shared.u32 	%r442, [%r6+80];
	ld.shared.u32 	%r443, [%r5+5248];
	add.s32 	%r444, %r443, %r442;
	min.s32 	%r445, %r441, %r444;
	st.shared.u32 	[%r3+128], %r445;
	ld.shared.u32 	%r446, [%r3+8320];
	ld.shared.u32 	%r447, [%r6+8272];
	ld.shared.u32 	%r448, [%r5+5248];
	add.s32 	%r449, %r448, %r447;
	min.s32 	%r450, %r446, %r449;
	st.shared.u32 	[%r3+8320], %r450;
	bar.sync 	0;
	ld.shared.u32 	%r451, [%r3];
	ld.shared.u32 	%r452, [%r6+84];
	ld.shared.u32 	%r453, [%r5+5376];
	add.s32 	%r454, %r453, %r452;
	min.s32 	%r455, %r451, %r454;
	st.shared.u32 	[%r3], %r455;
	ld.shared.u32 	%r456, [%r3+8192];
	ld.shared.u32 	%r457, [%r6+8276];
	ld.shared.u32 	%r458, [%r5+5376];
	add.s32 	%r459, %r458, %r457;
	min.s32 	%r460, %r456, %r459;
	st.shared.u32 	[%r3+8192], %r460;
	ld.shared.u32 	%r461, [%r3+128];
	ld.shared.u32 	%r462, [%r6+84];
	ld.shared.u32 	%r463, [%r5+5504];
	add.s32 	%r464, %r463, %r462;
	min.s32 	%r465, %r461, %r464;
	st.shared.u32 	[%r3+128], %r465;
	ld.shared.u32 	%r466, [%r3+8320];
	ld.shared.u32 	%r467, [%r6+8276];
	ld.shared.u32 	%r468, [%r5+5504];
	add.s32 	%r469, %r468, %r467;
	min.s32 	%r470, %r466, %r469;
	st.shared.u32 	[%r3+8320], %r470;
	bar.sync 	0;
	ld.shared.u32 	%r471, [%r3];
	ld.shared.u32 	%r472, [%r6+88];
	ld.shared.u32 	%r473, [%r5+5632];
	add.s32 	%r474, %r473, %r472;
	min.s32 	%r475, %r471, %r474;
	st.shared.u32 	[%r3], %r475;
	ld.shared.u32 	%r476, [%r3+8192];
	ld.shared.u32 	%r477, [%r6+8280];
	ld.shared.u32 	%r478, [%r5+5632];
	add.s32 	%r479, %r478, %r477;
	min.s32 	%r480, %r476, %r479;
	st.shared.u32 	[%r3+8192], %r480;
	ld.shared.u32 	%r481, [%r3+128];
	ld.shared.u32 	%r482, [%r6+88];
	ld.shared.u32 	%r483, [%r5+5760];
	add.s32 	%r484, %r483, %r482;
	min.s32 	%r485, %r481, %r484;
	st.shared.u32 	[%r3+128], %r485;
	ld.shared.u32 	%r486, [%r3+8320];
	ld.shared.u32 	%r487, [%r6+8280];
	ld.shared.u32 	%r488, [%r5+5760];
	add.s32 	%r489, %r488, %r487;
	min.s32 	%r490, %r486, %r489;
	st.shared.u32 	[%r3+8320], %r490;
	bar.sync 	0;
	ld.shared.u32 	%r491, [%r3];
	ld.shared.u32 	%r492, [%r6+92];
	ld.shared.u32 	%r493, [%r5+5888];
	add.s32 	%r494, %r493, %r492;
	min.s32 	%r495, %r491, %r494;
	st.shared.u32 	[%r3], %r495;
	ld.shared.u32 	%r496, [%r3+8192];
	ld.shared.u32 	%r497, [%r6+8284];
	ld.shared.u32 	%r498, [%r5+5888];
	add.s32 	%r499, %r498, %r497;
	min.s32 	%r500, %r496, %r499;
	st.shared.u32 	[%r3+8192], %r500;
	ld.shared.u32 	%r501, [%r3+128];
	ld.shared.u32 	%r502, [%r6+92];
	ld.shared.u32 	%r503, [%r5+6016];
	add.s32 	%r504, %r503, %r502;
	min.s32 	%r505, %r501, %r504;
	st.shared.u32 	[%r3+128], %r505;
	ld.shared.u32 	%r506, [%r3+8320];
	ld.shared.u32 	%r507, [%r6+8284];
	ld.shared.u32 	%r508, [%r5+6016];
	add.s32 	%r509, %r508, %r507;
	min.s32 	%r510, %r506, %r509;
	st.shared.u32 	[%r3+8320], %r510;
	bar.sync 	0;
	ld.shared.u32 	%r511, [%r3];
	ld.shared.u32 	%r512, [%r6+96];
	ld.shared.u32 	%r513, [%r5+6144];
	add.s32 	%r514, %r513, %r512;
	min.s32 	%r515, %r511, %r514;
	st.shared.u32 	[%r3], %r515;
	ld.shared.u32 	%r516, [%r3+8192];
	ld.shared.u32 	%r517, [%r6+8288];
	ld.shared.u32 	%r518, [%r5+6144];
	add.s32 	%r519, %r518, %r517;
	min.s32 	%r520, %r516, %r519;
	st.shared.u32 	[%r3+8192], %r520;
	ld.shared.u32 	%r521, [%r3+128];
	ld.shared.u32 	%r522, [%r6+96];
	ld.shared.u32 	%r523, [%r5+6272];
	add.s32 	%r524, %r523, %r522;
	min.s32 	%r525, %r521, %r524;
	st.shared.u32 	[%r3+128], %r525;
	ld.shared.u32 	%r526, [%r3+8320];
	ld.shared.u32 	%r527, [%r6+8288];
	ld.shared.u32 	%r528, [%r5+6272];
	add.s32 	%r529, %r528, %r527;
	min.s32 	%r530, %r526, %r529;
	st.shared.u32 	[%r3+8320], %r530;
	bar.sync 	0;
	ld.shared.u32 	%r531, [%r3];
	ld.shared.u32 	%r532, [%r6+100];
	ld.shared.u32 	%r533, [%r5+6400];
	add.s32 	%r534, %r533, %r532;
	min.s32 	%r535, %r531, %r534;
	st.shared.u32 	[%r3], %r535;
	ld.shared.u32 	%r536, [%r3+8192];
	ld.shared.u32 	%r537, [%r6+8292];
	ld.shared.u32 	%r538, [%r5+6400];
	add.s32 	%r539, %r538, %r537;
	min.s32 	%r540, %r536, %r539;
	st.shared.u32 	[%r3+8192], %r540;
	ld.shared.u32 	%r541, [%r3+128];
	ld.shared.u32 	%r542, [%r6+100];
	ld.shared.u32 	%r543, [%r5+6528];
	add.s32 	%r544, %r543, %r542;
	min.s32 	%r545, %r541, %r544;
	st.shared.u32 	[%r3+128], %r545;
	ld.shared.u32 	%r546, [%r3+8320];
	ld.shared.u32 	%r547, [%r6+8292];
	ld.shared.u32 	%r548, [%r5+6528];
	add.s32 	%r549, %r548, %r547;
	min.s32 	%r550, %r546, %r549;
	st.shared.u32 	[%r3+8320], %r550;
	bar.sync 	0;
	ld.shared.u32 	%r551, [%r3];
	ld.shared.u32 	%r552, [%r6+104];
	ld.shared.u32 	%r553, [%r5+6656];
	add.s32 	%r554, %r553, %r552;
	min.s32 	%r555, %r551, %r554;
	st.shared.u32 	[%r3], %r555;
	ld.shared.u32 	%r556, [%r3+8192];
	ld.shared.u32 	%r557, [%r6+8296];
	ld.shared.u32 	%r558, [%r5+6656];
	add.s32 	%r559, %r558, %r557;
	min.s32 	%r560, %r556, %r559;
	st.shared.u32 	[%r3+8192], %r560;
	ld.shared.u32 	%r561, [%r3+128];
	ld.shared.u32 	%r562, [%r6+104];
	ld.shared.u32 	%r563, [%r5+6784];
	add.s32 	%r564, %r563, %r562;
	min.s32 	%r565, %r561, %r564;
	st.shared.u32 	[%r3+128], %r565;
	ld.shared.u32 	%r566, [%r3+8320];
	ld.shared.u32 	%r567, [%r6+8296];
	ld.shared.u32 	%r568, [%r5+6784];
	add.s32 	%r569, %r568, %r567;
	min.s32 	%r570, %r566, %r569;
	st.shared.u32 	[%r3+8320], %r570;
	bar.sync 	0;
	ld.shared.u32 	%r571, [%r3];
	ld.shared.u32 	%r572, [%r6+108];
	ld.shared.u32 	%r573, [%r5+6912];
	add.s32 	%r574, %r573, %r572;
	min.s32 	%r575, %r571, %r574;
	st.shared.u32 	[%r3], %r575;
	ld.shared.u32 	%r576, [%r3+8192];
	ld.shared.u32 	%r577, [%r6+8300];
	ld.shared.u32 	%r578, [%r5+6912];
	add.s32 	%r579, %r578, %r577;
	min.s32 	%r580, %r576, %r579;
	st.shared.u32 	[%r3+8192], %r580;
	ld.shared.u32 	%r581, [%r3+128];
	ld.shared.u32 	%r582, [%r6+108];
	ld.shared.u32 	%r583, [%r5+7040];
	add.s32 	%r584, %r583, %r582;
	min.s32 	%r585, %r581, %r584;
	st.shared.u32 	[%r3+128], %r585;
	ld.shared.u32 	%r586, [%r3+8320];
	ld.shared.u32 	%r587, [%r6+8300];
	ld.shared.u32 	%r588, [%r5+7040];
	add.s32 	%r589, %r588, %r587;
	min.s32 	%r590, %r586, %r589;
	st.shared.u32 	[%r3+8320], %r590;
	bar.sync 	0;
	ld.shared.u32 	%r591, [%r3];
	ld.shared.u32 	%r592, [%r6+112];
	ld.shared.u32 	%r593, [%r5+7168];
	add.s32 	%r594, %r593, %r592;
	min.s32 	%r595, %r591, %r594;
	st.shared.u32 	[%r3], %r595;
	ld.shared.u32 	%r596, [%r3+8192];
	ld.shared.u32 	%r597, [%r6+8304];
	ld.shared.u32 	%r598, [%r5+7168];
	add.s32 	%r599, %r598, %r597;
	min.s32 	%r600, %r596, %r599;
	st.shared.u32 	[%r3+8192], %r600;
	ld.shared.u32 	%r601, [%r3+128];
	ld.shared.u32 	%r602, [%r6+112];
	ld.shared.u32 	%r603, [%r5+7296];
	add.s32 	%r604, %r603, %r602;
	min.s32 	%r605, %r601, %r604;
	st.shared.u32 	[%r3+128], %r605;
	ld.shared.u32 	%r606, [%r3+8320];
	ld.shared.u32 	%r607, [%r6+8304];
	ld.shared.u32 	%r608, [%r5+7296];
	add.s32 	%r609, %r608, %r607;
	min.s32 	%r610, %r606, %r609;
	st.shared.u32 	[%r3+8320], %r610;
	bar.sync 	0;
	ld.shared.u32 	%r611, [%r3];
	ld.shared.u32 	%r612, [%r6+116];
	ld.shared.u32 	%r613, [%r5+7424];
	add.s32 	%r614, %r613, %r612;
	min.s32 	%r615, %r611, %r614;
	st.shared.u32 	[%r3], %r615;
	ld.shared.u32 	%r616, [%r3+8192];
	ld.shared.u32 	%r617, [%r6+8308];
	ld.shared.u32 	%r618, [%r5+7424];
	add.s32 	%r619, %r618, %r617;
	min.s32 	%r620, %r616, %r619;
	st.shared.u32 	[%r3+8192], %r620;
	ld.shared.u32 	%r621, [%r3+128];
	ld.shared.u32 	%r622, [%r6+116];
	ld.shared.u32 	%r623, [%r5+7552];
	add.s32 	%r624, %r623, %r622;
	min.s32 	%r625, %r621, %r624;
	st.shared.u32 	[%r3+128], %r625;
	ld.shared.u32 	%r626, [%r3+8320];
	ld.shared.u32 	%r627, [%r6+8308];
	ld.shared.u32 	%r628, [%r5+7552];
	add.s32 	%r629, %r628, %r627;
	min.s32 	%r630, %r626, %r629;
	st.shared.u32 	[%r3+8320], %r630;
	bar.sync 	0;
	ld.shared.u32 	%r631, [%r3];
	ld.shared.u32 	%r632, [%r6+120];
	ld.shared.u32 	%r633, [%r5+7680];
	add.s32 	%r634, %r633, %r632;
	min.s32 	%r635, %r631, %r634;
	st.shared.u32 	[%r3], %r635;
	ld.shared.u32 	%r636, [%r3+8192];
	ld.shared.u32 	%r637, [%r6+8312];
	ld.shared.u32 	%r638, [%r5+7680];
	add.s32 	%r639, %r638, %r637;
	min.s32 	%r640, %r636, %r639;
	st.shared.u32 	[%r3+8192], %r640;
	ld.shared.u32 	%r641, [%r3+128];
	ld.shared.u32 	%r642, [%r6+120];
	ld.shared.u32 	%r643, [%r5+7808];
	add.s32 	%r644, %r643, %r642;
	min.s32 	%r645, %r641, %r644;
	st.shared.u32 	[%r3+128], %r645;
	ld.shared.u32 	%r646, [%r3+8320];
	ld.shared.u32 	%r647, [%r6+8312];
	ld.shared.u32 	%r648, [%r5+7808];
	add.s32 	%r649, %r648, %r647;
	min.s32 	%r650, %r646, %r649;
	st.shared.u32 	[%r3+8320], %r650;
	bar.sync 	0;
	ld.shared.u32 	%r651, [%r3];
	ld.shared.u32 	%r652, [%r6+124];
	ld.shared.u32 	%r653, [%r5+7936];
	add.s32 	%r654, %r653, %r652;
	min.s32 	%r655, %r651, %r654;
	st.shared.u32 	[%r3], %r655;
	ld.shared.u32 	%r656, [%r3+8192];
	ld.shared.u32 	%r657, [%r6+8316];
	ld.shared.u32 	%r658, [%r5+7936];
	add.s32 	%r659, %r658, %r657;
	min.s32 	%r660, %r656, %r659;
	st.shared.u32 	[%r3+8192], %r660;
	ld.shared.u32 	%r661, [%r3+128];
	ld.shared.u32 	%r662, [%r6+124];
	ld.shared.u32 	%r663, [%r5+8064];
	add.s32 	%r664, %r663, %r662;
	min.s32 	%r665, %r661, %r664;
	st.shared.u32 	[%r3+128], %r665;
	ld.shared.u32 	%r666, [%r3+8320];
	ld.shared.u32 	%r667, [%r6+8316];
	ld.shared.u32 	%r668, [%r5+8064];
	add.s32 	%r669, %r668, %r667;
	min.s32 	%r670, %r666, %r669;
	st.shared.u32 	[%r3+8320], %r670;
	bar.sync 	0;
	ld.shared.u32 	%r671, [%r3];
	ld.shared.u32 	%r672, [%r6+128];
	ld.shared.u32 	%r673, [%r5+8192];
	add.s32 	%r674, %r673, %r672;
	min.s32 	%r675, %r671, %r674;
	st.shared.u32 	[%r3], %r675;
	ld.shared.u32 	%r676, [%r3+8192];
	ld.shared.u32 	%r677, [%r6+8320];
	ld.shared.u32 	%r678, [%r5+8192];
	add.s32 	%r679, %r678, %r677;
	min.s32 	%r680, %r676, %r679;
	st.shared.u32 	[%r3+8192], %r680;
	ld.shared.u32 	%r681, [%r3+128];
	ld.shared.u32 	%r682, [%r6+128];
	ld.shared.u32 	%r683, [%r5+8320];
	add.s32 	%r684, %r683, %r682;
	min.s32 	%r685, %r681, %r684;
	st.shared.u32 	[%r3+128], %r685;
	ld.shared.u32 	%r686, [%r3+8320];
	ld.shared.u32 	%r687, [%r6+8320];
	ld.shared.u32 	%r688, [%r5+8320];
	add.s32 	%r689, %r688, %r687;
	min.s32 	%r690, %r686, %r689;
	st.shared.u32 	[%r3+8320], %r690;
	bar.sync 	0;
	ld.shared.u32 	%r691, [%r3];
	ld.shared.u32 	%r692, [%r6+132];
	ld.shared.u32 	%r693, [%r5+8448];
	add.s32 	%r694, %r693, %r692;
	min.s32 	%r695, %r691, %r694;
	st.shared.u32 	[%r3], %r695;
	ld.shared.u32 	%r696, [%r3+8192];
	ld.shared.u32 	%r697, [%r6+8324];
	ld.shared.u32 	%r698, [%r5+8448];
	add.s32 	%r699, %r698, %r697;
	min.s32 	%r700, %r696, %r699;
	st.shared.u32 	[%r3+8192], %r700;
	ld.shared.u32 	%r701, [%r3+128];
	ld.shared.u32 	%r702, [%r6+132];
	ld.shared.u32 	%r703, [%r5+8576];
	add.s32 	%r704, %r703, %r702;
	min.s32 	%r705, %r701, %r704;
	st.shared.u32 	[%r3+128], %r705;
	ld.shared.u32 	%r706, [%r3+8320];
	ld.shared.u32 	%r707, [%r6+8324];
	ld.shared.u32 	%r708, [%r5+8576];
	add.s32 	%r709, %r708, %r707;
	min.s32 	%r710, %r706, %r709;
	st.shared.u32 	[%r3+8320], %r710;
	bar.sync 	0;
	ld.shared.u32 	%r711, [%r3];
	ld.shared.u32 	%r712, [%r6+136];
	ld.shared.u32 	%r713, [%r5+8704];
	add.s32 	%r714, %r713, %r712;
	min.s32 	%r715, %r711, %r714;
	st.shared.u32 	[%r3], %r715;
	ld.shared.u32 	%r716, [%r3+8192];
	ld.shared.u32 	%r717, [%r6+8328];
	ld.shared.u32 	%r718, [%r5+8704];
	add.s32 	%r719, %r718, %r717;
	min.s32 	%r720, %r716, %r719;
	st.shared.u32 	[%r3+8192], %r720;
	ld.shared.u32 	%r721, [%r3+128];
	ld.shared.u32 	%r722, [%r6+136];
	ld.shared.u32 	%r723, [%r5+8832];
	add.s32 	%r724, %r723, %r722;
	min.s32 	%r725, %r721, %r724;
	st.shared.u32 	[%r3+128], %r725;
	ld.shared.u32 	%r726, [%r3+8320];
	ld.shared.u32 	%r727, [%r6+8328];
	ld.shared.u32 	%r728, [%r5+8832];
	add.s32 	%r729, %r728, %r727;
	min.s32 	%r730, %r726, %r729;
	st.shared.u32 	[%r3+8320], %r730;
	bar.sync 	0;
	ld.shared.u32 	%r731, [%r3];
	ld.shared.u32 	%r732, [%r6+140];
	ld.shared.u32 	%r733, [%r5+8960];
	add.s32 	%r734, %r733, %r732;
	min.s32 	%r735, %r731, %r734;
	st.shared.u32 	[%r3], %r735;
	ld.shared.u32 	%r736, [%r3+8192];
	ld.shared.u32 	%r737, [%r6+8332];
	ld.shared.u32 	%r738, [%r5+8960];
	add.s32 	%r739, %r738, %r737;
	min.s32 	%r740, %r736, %r739;
	st.shared.u32 	[%r3+8192], %r740;
	ld.shared.u32 	%r741, [%r3+128];
	ld.shared.u32 	%r742, [%r6+140];
	ld.shared.u32 	%r743, [%r5+9088];
	add.s32 	%r744, %r743, %r742;
	min.s32 	%r745, %r741, %r744;
	st.shared.u32 	[%r3+128], %r745;
	ld.shared.u32 	%r746, [%r3+8320];
	ld.shared.u32 	%r747, [%r6+8332];
	ld.shared.u32 	%r748, [%r5+9088];
	add.s32 	%r749, %r748, %r747;
	min.s32 	%r750, %r746, %r749;
	st.shared.u32 	[%r3+8320], %r750;
	bar.sync 	0;
	ld.shared.u32 	%r751, [%r3];
	ld.shared.u32 	%r752, [%r6+144];
	ld.shared.u32 	%r753, [%r5+9216];
	add.s32 	%r754, %r753, %r752;
	min.s32 	%r755, %r751, %r754;
	st.shared.u32 	[%r3], %r755;
	ld.shared.u32 	%r756, [%r3+8192];
	ld.shared.u32 	%r757, [%r6+8336];
	ld.shared.u32 	%r758, [%r5+9216];
	add.s32 	%r759, %r758, %r757;
	min.s32 	%r760, %r756, %r759;
	st.shared.u32 	[%r3+8192], %r760;
	ld.shared.u32 	%r761, [%r3+128];
	ld.shared.u32 	%r762, [%r6+144];
	ld.shared.u32 	%r763, [%r5+9344];
	add.s32 	%r764, %r763, %r762;
	min.s32 	%r765, %r761, %r764;
	st.shared.u32 	[%r3+128], %r765;
	ld.shared.u32 	%r766, [%r3+8320];
	ld.shared.u32 	%r767, [%r6+8336];
	ld.shared.u32 	%r768, [%r5+9344];
	add.s32 	%r769, %r768, %r767;
	min.s32 	%r770, %r766, %r769;
	st.shared.u32 	[%r3+8320], %r770;
	bar.sync 	0;
	ld.shared.u32 	%r771, [%r3];
	ld.shared.u32 	%r772, [%r6+148];
	ld.shared.u32 	%r773, [%r5+9472];
	add.s32 	%r774, %r773, %r772;
	min.s32 	%r775, %r771, %r774;
	st.shared.u32 	[%r3], %r775;
	ld.shared.u32 	%r776, [%r3+8192];
	ld.shared.u32 	%r777, [%r6+8340];
	ld.shared.u32 	%r778, [%r5+9472];
	add.s32 	%r779, %r778, %r777;
	min.s32 	%r780, %r776, %r779;
	st.shared.u32 	[%r3+8192], %r780;
	ld.shared.u32 	%r781, [%r3+128];
	ld.shared.u32 	%r782, [%r6+148];
	ld.shared.u32 	%r783, [%r5+9600];
	add.s32 	%r784, %r783, %r782;
	min.s32 	%r785, %r781, %r784;
	st.shared.u32 	[%r3+128], %r785;
	ld.shared.u32 	%r786, [%r3+8320];
	ld.shared.u32 	%r787, [%r6+8340];
	ld.shared.u32 	%r788, [%r5+9600];
	add.s32 	%r789, %r788, %r787;
	min.s32 	%r790, %r786, %r789;
	st.shared.u32 	[%r3+8320], %r790;
	bar.sync 	0;
	ld.shared.u32 	%r791, [%r3];
	ld.shared.u32 	%r792, [%r6+152];
	ld.shared.u32 	%r793, [%r5+9728];
	add.s32 	%r794, %r793, %r792;
	min.s32 	%r795, %r791, %r794;
	st.shared.u32 	[%r3], %r795;
	ld.shared.u32 	%r796, [%r3+8192];
	ld.shared.u32 	%r797, [%r6+8344];
	ld.shared.u32 	%r798, [%r5+9728];
	add.s32 	%r799, %r798, %r797;
	min.s32 	%r800, %r796, %r799;
	st.shared.u32 	[%r3+8192], %r800;
	ld.shared.u32 	%r801, [%r3+128];
	ld.shared.u32 	%r802, [%r6+152];
	ld.shared.u32 	%r803, [%r5+9856];
	add.s32 	%r804, %r803, %r802;
	min.s32 	%r805, %r801, %r804;
	st.shared.u32 	[%r3+128], %r805;
	ld.shared.u32 	%r806, [%r3+8320];
	ld.shared.u32 	%r807, [%r6+8344];
	ld.shared.u32 	%r808, [%r5+9856];
	add.s32 	%r809, %r808, %r807;
	min.s32 	%r810, %r806, %r809;
	st.shared.u32 	[%r3+8320], %r810;
	bar.sync 	0;
	ld.shared.u32 	%r811, [%r3];
	ld.shared.u32 	%r812, [%r6+156];
	ld.shared.u32 	%r813, [%r5+9984];
	add.s32 	%r814, %r813, %r812;
	min.s32 	%r815, %r811, %r814;
	st.shared.u32 	[%r3], %r815;
	ld.shared.u32 	%r816, [%r3+8192];
	ld.shared.u32 	%r817, [%r6+8348];
	ld.shared.u32 	%r818, [%r5+9984];
	add.s32 	%r819, %r818, %r817;
	min.s32 	%r820, %r816, %r819;
	st.shared.u32 	[%r3+8192], %r820;
	ld.shared.u32 	%r821, [%r3+128];
	ld.shared.u32 	%r822, [%r6+156];
	ld.shared.u32 	%r823, [%r5+10112];
	add.s32 	%r824, %r823, %r822;
	min.s32 	%r825, %r821, %r824;
	st.shared.u32 	[%r3+128], %r825;
	ld.shared.u32 	%r826, [%r3+8320];
	ld.shared.u32 	%r827, [%r6+8348];
	ld.shared.u32 	%r828, [%r5+10112];
	add.s32 	%r829, %r828, %r827;
	min.s32 	%r830, %r826, %r829;
	st.shared.u32 	[%r3+8320], %r830;
	bar.sync 	0;
	ld.shared.u32 	%r831, [%r3];
	ld.shared.u32 	%r832, [%r6+160];
	ld.shared.u32 	%r833, [%r5+10240];
	add.s32 	%r834, %r833, %r832;
	min.s32 	%r835, %r831, %r834;
	st.shared.u32 	[%r3], %r835;
	ld.shared.u32 	%r836, [%r3+8192];
	ld.shared.u32 	%r837, [%r6+8352];
	ld.shared.u32 	%r838, [%r5+10240];
	add.s32 	%r839, %r838, %r837;
	min.s32 	%r840, %r836, %r839;
	st.shared.u32 	[%r3+8192], %r840;
	ld.shared.u32 	%r841, [%r3+128];
	ld.shared.u32 	%r842, [%r6+160];
	ld.shared.u32 	%r843, [%r5+10368];
	add.s32 	%r844, %r843, %r842;
	min.s32 	%r845, %r841, %r844;
	st.shared.u32 	[%r3+128], %r845;
	ld.shared.u32 	%r846, [%r3+8320];
	ld.shared.u32 	%r847, [%r6+8352];
	ld.shared.u32 	%r848, [%r5+10368];
	add.s32 	%r849, %r848, %r847;
	min.s32 	%r850, %r846, %r849;
	st.shared.u32 	[%r3+8320], %r850;
	bar.sync 	0;
	ld.shared.u32 	%r851, [%r3];
	ld.shared.u32 	%r852, [%r6+164];
	ld.shared.u32 	%r853, [%r5+10496];
	add.s32 	%r854, %r853, %r852;
	min.s32 	%r855, %r851, %r854;
	st.shared.u32 	[%r3], %r855;
	ld.shared.u32 	%r856, [%r3+8192];
	ld.shared.u32 	%r857, [%r6+8356];
	ld.shared.u32 	%r858, [%r5+10496];
	add.s32 	%r859, %r858, %r857;
	min.s32 	%r860, %r856, %r859;
	st.shared.u32 	[%r3+8192], %r860;
	ld.shared.u32 	%r861, [%r3+128];
	ld.shared.u32 	%r862, [%r6+164];
	ld.shared.u32 	%r863, [%r5+10624];
	add.s32 	%r864, %r863, %r862;
	min.s32 	%r865, %r861, %r864;
	st.shared.u32 	[%r3+128], %r865;
	ld.shared.u32 	%r866, [%r3+8320];
	ld.shared.u32 	%r867, [%r6+8356];
	ld.shared.u32 	%r868, [%r5+10624];
	add.s32 	%r869, %r868, %r867;
	min.s32 	%r870, %r866, %r869;
	st.shared.u32 	[%r3+8320], %r870;
	bar.sync 	0;
	ld.shared.u32 	%r871, [%r3];
	ld.shared.u32 	%r872, [%r6+168];
	ld.shared.u32 	%r873, [%r5+10752];
	add.s32 	%r874, %r873, %r872;
	min.s32 	%r875, %r871, %r874;
	st.shared.u32 	[%r3], %r875;
	ld.shared.u32 	%r876, [%r3+8192];
	ld.shared.u32 	%r877, [%r6+8360];
	ld.shared.u32 	%r878, [%r5+10752];
	add.s32 	%r879, %r878, %r877;
	min.s32 	%r880, %r876, %r879;
	st.shared.u32 	[%r3+8192], %r880;
	ld.shared.u32 	%r881, [%r3+128];
	ld.shared.u32 	%r882, [%r6+168];
	ld.shared.u32 	%r883, [%r5+10880];
	add.s32 	%r884, %r883, %r882;
	min.s32 	%r885, %r881, %r884;
	st.shared.u32 	[%r3+128], %r885;
	ld.shared.u32 	%r886, [%r3+8320];
	ld.shared.u32 	%r887, [%r6+8360];
	ld.shared.u32 	%r888, [%r5+10880];
	add.s32 	%r889, %r888, %r887;
	min.s32 	%r890, %r886, %r889;
	st.shared.u32 	[%r3+8320], %r890;
	bar.sync 	0;
	ld.shared.u32 	%r891, [%r3];
	ld.shared.u32 	%r892, [%r6+172];
	ld.shared.u32 	%r893, [%r5+11008];
	add.s32 	%r894, %r893, %r892;
	min.s32 	%r895, %r891, %r894;
	st.shared.u32 	[%r3], %r895;
	ld.shared.u32 	%r896, [%r3+8192];
	ld.shared.u32 	%r897, [%r6+8364];
	ld.shared.u32 	%r898, [%r5+11008];
	add.s32 	%r899, %r898, %r897;
	min.s32 	%r900, %r896, %r899;
	st.shared.u32 	[%r3+8192], %r900;
	ld.shared.u32 	%r901, [%r3+128];
	ld.shared.u32 	%r902, [%r6+172];
	ld.shared.u32 	%r903, [%r5+11136];
	add.s32 	%r904, %r903, %r902;
	min.s32 	%r905, %r901, %r904;
	st.shared.u32 	[%r3+128], %r905;
	ld.shared.u32 	%r906, [%r3+8320];
	ld.shared.u32 	%r907, [%r6+8364];
	ld.shared.u32 	%r908, [%r5+11136];
	add.s32 	%r909, %r908, %r907;
	min.s32 	%r910, %r906, %r909;
	st.shared.u32 	[%r3+8320], %r910;
	bar.sync 	0;
	ld.shared.u32 	%r911, [%r3];
	ld.shared.u32 	%r912, [%r6+176];
	ld.shared.u32 	%r913, [%r5+11264];
	add.s32 	%r914, %r913, %r912;
	min.s32 	%r915, %r911, %r914;
	st.shared.u32 	[%r3], %r915;
	ld.shared.u32 	%r916, [%r3+8192];
	ld.shared.u32 	%r917, [%r6+8368];
	ld.shared.u32 	%r918, [%r5+11264];
	add.s32 	%r919, %r918, %r917;
	min.s32 	%r920, %r916, %r919;
	st.shared.u32 	[%r3+8192], %r920;
	ld.shared.u32 	%r921, [%r3+128];
	ld.shared.u32 	%r922, [%r6+176];
	ld.shared.u32 	%r923, [%r5+11392];
	add.s32 	%r924, %r923, %r922;
	min.s32 	%r925, %r921, %r924;
	st.shared.u32 	[%r3+128], %r925;
	ld.shared.u32 	%r926, [%r3+8320];
	ld.shared.u32 	%r927, [%r6+8368];
	ld.shared.u32 	%r928, [%r5+11392];
	add.s32 	%r929, %r928, %r927;
	min.s32 	%r930, %r926, %r929;
	st.shared.u32 	[%r3+8320], %r930;
	bar.sync 	0;
	ld.shared.u32 	%r931, [%r3];
	ld.shared.u32 	%r932, [%r6+180];
	ld.shared.u32 	%r933, [%r5+11520];
	add.s32 	%r934, %r933, %r932;
	min.s32 	%r935, %r931, %r934;
	st.shared.u32 	[%r3], %r935;
	ld.shared.u32 	%r936, [%r3+8192];
	ld.shared.u32 	%r937, [%r6+8372];
	ld.shared.u32 	%r938, [%r5+11520];
	add.s32 	%r939, %r938, %r937;
	min.s32 	%r940, %r936, %r939;
	st.shared.u32 	[%r3+8192], %r940;
	ld.shared.u32 	%r941, [%r3+128];
	ld.shared.u32 	%r942, [%r6+180];
	ld.shared.u32 	%r943, [%r5+11648];
	add.s32 	%r944, %r943, %r942;
	min.s32 	%r945, %r941, %r944;
	st.shared.u32 	[%r3+128], %r945;
	ld.shared.u32 	%r946, [%r3+8320];
	ld.shared.u32 	%r947, [%r6+8372];
	ld.shared.u32 	%r948, [%r5+11648];
	add.s32 	%r949, %r948, %r947;
	min.s32 	%r950, %r946, %r949;
	st.shared.u32 	[%r3+8320], %r950;
	bar.sync 	0;
	ld.shared.u32 	%r951, [%r3];
	ld.shared.u32 	%r952, [%r6+184];
	ld.shared.u32 	%r953, [%r5+11776];
	add.s32 	%r954, %r953, %r952;
	min.s32 	%r955, %r951, %r954;
	st.shared.u32 	[%r3], %r955;
	ld.shared.u32 	%r956, [%r3+8192];
	ld.shared.u32 	%r957, [%r6+8376];
	ld.shared.u32 	%r958, [%r5+11776];
	add.s32 	%r959, %r958, %r957;
	min.s32 	%r960, %r956, %r959;
	st.shared.u32 	[%r3+8192], %r960;
	ld.shared.u32 	%r961, [%r3+128];
	ld.shared.u32 	%r962, [%r6+184];
	ld.shared.u32 	%r963, [%r5+11904];
	add.s32 	%r964, %r963, %r962;
	min.s32 	%r965, %r961, %r964;
	st.shared.u32 	[%r3+128], %r965;
	ld.shared.u32 	%r966, [%r3+8320];
	ld.shared.u32 	%r967, [%r6+8376];
	ld.shared.u32 	%r968, [%r5+11904];
	add.s32 	%r969, %r968, %r967;
	min.s32 	%r970, %r966, %r969;
	st.shared.u32 	[%r3+8320], %r970;
	bar.sync 	0;
	ld.shared.u32 	%r971, [%r3];
	ld.shared.u32 	%r972, [%r6+188];
	ld.shared.u32 	%r973, [%r5+12032];
	add.s32 	%r974, %r973, %r972;
	min.s32 	%r975, %r971, %r974;
	st.shared.u32 	[%r3], %r975;
	ld.shared.u32 	%r976, [%r3+8192];
	ld.shared.u32 	%r977, [%r6+8380];
	ld.shared.u32 	%r978, [%r5+12032];
	add.s32 	%r979, %r978, %r977;
	min.s32 	%r980, %r976, %r979;
	st.shared.u32 	[%r3+8192], %r980;
	ld.shared.u32 	%r981, [%r3+128];
	ld.shared.u32 	%r982, [%r6+188];
	ld.shared.u32 	%r983, [%r5+12160];
	add.s32 	%r984, %r983, %r982;
	min.s32 	%r985, %r981, %r984;
	st.shared.u32 	[%r3+128], %r985;
	ld.shared.u32 	%r986, [%r3+8320];
	ld.shared.u32 	%r987, [%r6+8380];
	ld.shared.u32 	%r988, [%r5+12160];
	add.s32 	%r989, %r988, %r987;
	min.s32 	%r990, %r986, %r989;
	st.shared.u32 	[%r3+8320], %r990;
	bar.sync 	0;
	add.s32 	%r995, %r995, 48;
	bra.uni 	$L__BB0_1;
$L__BB0_3:
	ld.shared.u32 	%r991, [%r3];
	st.global.u32 	[%rd1], %r991;
	ld.shared.u32 	%r992, [%r3+8192];
	st.global.u32 	[%rd2], %r992;
	ld.shared.u32 	%r993, [%r3+128];
	st.global.u32 	[%rd1+128], %r993;
	ld.shared.u32 	%r994, [%r3+8320];
	st.global.u32 	[%rd2+128], %r994;
	ret;

}
	// .globl	_Z6phase2iiPii
.visible .entry _Z6phase2iiPii(
	.param .u32 _Z6phase2iiPii_param_0,
	.param .u32 _Z6phase2iiPii_param_1,
	.param .u64 .ptr .align 1 _Z6phase2iiPii_param_2,
	.param .u32 _Z6phase2iiPii_param_3
)
{
	.reg .pred 	%p<4>;
	.reg .b32 	%r<647>;
	.reg .b64 	%rd<15>;
	// demoted variable
	.shared .align 4 .b8 _ZZ6phase2iiPiiE1s[32768];
	ld.param.u32 	%r26, [_Z6phase2iiPii_param_1];
	ld.param.u64 	%rd3, [_Z6phase2iiPii_param_2];
	ld.param.u32 	%r27, [_Z6phase2iiPii_param_3];
	cvta.to.global.u64 	%rd4, %rd3;
	mov.u32 	%r28, %ctaid.x;
	setp.eq.s32 	%p1, %r28, 0;
	mov.u32 	%r29, %ctaid.y;
	setp.ge.u32 	%p2, %r29, %r26;
	selp.u32 	%r30, 1, 0, %p2;
	add.s32 	%r31, %r29, %r30;
	selp.b32 	%r32, %r31, 0, %p1;
	mad.lo.s32 	%r33, %r26, %r28, %r32;
	shl.b32 	%r34, %r33, 6;
	selp.b32 	%r35, %r26, 0, %p1;
	mad.lo.s32 	%r36, %r31, %r28, %r35;
	shl.b32 	%r37, %r36, 6;
	shl.b32 	%r38, %r26, 6;
	mov.u32 	%r39, %tid.y;
	mov.u32 	%r40, %tid.x;
	add.s32 	%r41, %r34, %r39;
	mul.lo.s32 	%r42, %r41, %r27;
	add.s32 	%r43, %r37, %r40;
	add.s32 	%r44, %r42, %r43;
	mul.wide.s32 	%rd5, %r44, 4;
	add.s64 	%rd1, %rd4, %rd5;
	ld.global.u32 	%r646, [%rd1];
	ld.global.u32 	%r645, [%rd1+128];
	add.s32 	%r45, %r41, 32;
	mul.lo.s32 	%r46, %r45, %r27;
	add.s32 	%r47, %r46, %r43;
	mul.wide.s32 	%rd6, %r47, 4;
	add.s64 	%rd2, %rd4, %rd6;
	ld.global.u32 	%r644, [%rd2];
	ld.global.u32 	%r643, [%rd2+128];
	shl.b32 	%r48, %r39, 6;
	add.s32 	%r49, %r40, %r38;
	add.s32 	%r50, %r49, %r42;
	mul.wide.s32 	%rd7, %r50, 4;
	add.s64 	%rd8, %rd4, %rd7;
	ld.global.u32 	%r51, [%rd8];
	add.s32 	%r52, %r48, %r40;
	shl.b32 	%r53, %r52, 2;
	mov.u32 	%r54, _ZZ6phase2iiPiiE1s;
	add.s32 	%r55, %r54, %r53;
	st.shared.u32 	[%r55], %r51;
	add.s32 	%r56, %r38, %r39;
	mad.lo.s32 	%r57, %r56, %r27, %r43;
	mul.wide.s32 	%rd9, %r57, 4;
	add.s64 	%rd10, %rd4, %rd9;
	ld.global.u32 	%r58, [%rd10];
	st.shared.u32 	[%r55+16384], %r58;
	add.s32 	%r59, %r49, %r46;
	mul.wide.s32 	%rd11, %r59, 4;
	add.s64 	%rd12, %rd4, %rd11;
	ld.global.u32 	%r60, [%rd12];
	st.shared.u32 	[%r55+8192], %r60;
	add.s32 	%r61, %r56, 32;
	mad.lo.s32 	%r62, %r61, %r27, %r43;
	mul.wide.s32 	%rd13, %r62, 4;
	add.s64 	%rd14, %rd4, %rd13;
	ld.global.u32 	%r63, [%rd14];
	st.shared.u32 	[%r55+24576], %r63;
	ld.global.u32 	%r64, [%rd8+128];
	st.shared.u32 	[%r55+128], %r64;
	ld.global.u32 	%r65, [%rd10+128];
	st.shared.u32 	[%r55+16512], %r65;
	ld.global.u32 	%r66, [%rd12+128];
	st.shared.u32 	[%r55+8320], %r66;
	ld.global.u32 	%r67, [%rd14+128];
	st.shared.u32 	[%r55+24704], %r67;
	bar.sync 	0;
	shl.b32 	%r68, %r39, 8;
	add.s32 	%r69, %r68, %r54;
	add.s32 	%r641, %r69, 8192;
	shl.b32 	%r70, %r40, 2;
	add.s32 	%r71, %r70, %r54;
	add.s32 	%r640, %r71, 28544;
	mov.b32 	%r642, 8000;
$L__BB1_1:
	.pragma "nounroll";
	ld.shared.u32 	%r72, [%r641+-8192];
	ld.shared.u32 	%r73, [%r640+-12160];
	add.s32 	%r74, %r73, %r72;
	min.s32 	%r75, %r646, %r74;
	ld.shared.u32 	%r76, [%r640+-12032];
	add.s32 	%r77, %r76, %r72;
	min.s32 	%r78, %r645, %r77;
	ld.shared.u32 	%r79, [%r641];
	add.s32 	%r80, %r73, %r79;
	min.s32 	%r81, %r644, %r80;
	add.s32 	%r82, %r76, %r79;
	min.s32 	%r83, %r643, %r82;
	ld.shared.u32 	%r84, [%r641+-8188];
	ld.shared.u32 	%r85, [%r640+-11904];
	add.s32 	%r86, %r85, %r84;
	min.s32 	%r87, %r75, %r86;
	ld.shared.u32 	%r88, [%r640+-11776];
	add.s32 	%r89, %r88, %r84;
	min.s32 	%r90, %r78, %r89;
	ld.shared.u32 	%r91, [%r641+4];
	add.s32 	%r92, %r85, %r91;
	min.s32 	%r93, %r81, %r92;
	add.s32 	%r94, %r88, %r91;
	min.s32 	%r95, %r83, %r94;
	ld.shared.u32 	%r96, [%r641+-8184];
	ld.shared.u32 	%r97, [%r640+-11648];
	add.s32 	%r98, %r97, %r96;
	min.s32 	%r99, %r87, %r98;
	ld.shared.u32 	%r100, [%r640+-11520];
	add.s32 	%r101, %r100, %r96;
	min.s32 	%r102, %r90, %r101;
	ld.shared.u32 	%r103, [%r641+8];
	add.s32 	%r104, %r97, %r103;
	min.s32 	%r105, %r93, %r104;
	add.s32 	%r106, %r100, %r103;
	min.s32 	%r107, %r95, %r106;
	ld.shared.u32 	%r108, [%r641+-8180];
	ld.shared.u32 	%r109, [%r640+-11392];
	add.s32 	%r110, %r109, %r108;
	min.s32 	%r111, %r99, %r110;
	ld.shared.u32 	%r112, [%r640+-11264];
	add.s32 	%r113, %r112, %r108;
	min.s32 	%r114, %r102, %r113;
	ld.shared.u32 	%r115, [%r641+12];
	add.s32 	%r116, %r109, %r115;
	min.s32 	%r117, %r105, %r116;
	add.s32 	%r118, %r112, %r115;
	min.s32 	%r119, %r107, %r118;
	ld.shared.u32 	%r120, [%r641+-8176];
	ld.shared.u32 	%r121, [%r640+-11136];
	add.s32 	%r122, %r121, %r120;
	min.s32 	%r123, %r111, %r122;
	ld.shared.u32 	%r124, [%r640+-11008];
	add.s32 	%r125, %r124, %r120;
	min.s32 	%r126, %r114, %r125;
	ld.shared.u32 	%r127, [%r641+16];
	add.s32 	%r128, %r121, %r127;
	min.s32 	%r129, %r117, %r128;
	add.s32 	%r130, %r124, %r127;
	min.s32 	%r131, %r119, %r130;
	ld.shared.u32 	%r132, [%r641+-8172];
	ld.shared.u32 	%r133, [%r640+-10880];
	add.s32 	%r134, %r133, %r132;
	min.s32 	%r135, %r123, %r134;
	ld.shared.u32 	%r136, [%r640+-10752];
	add.s32 	%r137, %r136, %r132;
	min.s32 	%r138, %r126, %r137;
	ld.shared.u32 	%r139, [%r641+20];
	add.s32 	%r140, %r133, %r139;
	min.s32 	%r141, %r129, %r140;
	add.s32 	%r142, %r136, %r139;
	min.s32 	%r143, %r131, %r142;
	ld.shared.u32 	%r144, [%r641+-8168];
	ld.shared.u32 	%r145, [%r640+-10624];
	add.s32 	%r146, %r145, %r144;
	min.s32 	%r147, %r135, %r146;
	ld.shared.u32 	%r148, [%r640+-10496];
	add.s32 	%r149, %r148, %r144;
	min.s32 	%r150, %r138, %r149;
	ld.shared.u32 	%r151, [%r641+24];
	add.s32 	%r152, %r145, %r151;
	min.s32 	%r153, %r141, %r152;
	add.s32 	%r154, %r148, %r151;
	min.s32 	%r155, %r143, %r154;
	ld.shared.u32 	%r156, [%r641+-8164];
	ld.shared.u32 	%r157, [%r640+-10368];
	add.s32 	%r158, %r157, %r156;
	min.s32 	%r159, %r147, %r158;
	ld.shared.u32 	%r160, [%r640+-10240];
	add.s32 	%r161, %r160, %r156;
	min.s32 	%r162, %r150, %r161;
	ld.shared.u32 	%r163, [%r641+28];
	add.s32 	%r164, %r157, %r163;
	min.s32 	%r165, %r153, %r164;
	add.s32 	%r166, %r160, %r163;
	min.s32 	%r167, %r155, %r166;
	ld.shared.u32 	%r168, [%r641+-8160];
	ld.shared.u32 	%r169, [%r640+-10112];
	add.s32 	%r170, %r169, %r168;
	min.s32 	%r171, %r159, %r170;
	ld.shared.u32 	%r172, [%r640+-9984];
	add.s32 	%r173, %r172, %r168;
	min.s32 	%r174, %r162, %r173;
	ld.shared.u32 	%r175, [%r641+32];
	add.s32 	%r176, %r169, %r175;
	min.s32 	%r177, %r165, %r176;
	add.s32 	%r178, %r172, %r175;
	min.s32 	%r179, %r167, %r178;
	ld.shared.u32 	%r180, [%r641+-8156];
	ld.shared.u32 	%r181, [%r640+-9856];
	add.s32 	%r182, %r181, %r180;
	min.s32 	%r183, %r171, %r182;
	ld.shared.u32 	%r184, [%r640+-9728];
	add.s32 	%r185, %r184, %r180;
	min.s32 	%r186, %r174, %r185;
	ld.shared.u32 	%r187, [%r641+36];
	add.s32 	%r188, %r181, %r187;
	min.s32 	%r189, %r177, %r188;
	add.s32 	%r190, %r184, %r187;
	min.s32 	%r191, %r179, %r190;
	ld.shared.u32 	%r192, [%r641+-8152];
	ld.shared.u32 	%r193, [%r640+-9600];
	add.s32 	%r194, %r193, %r192;
	min.s32 	%r195, %r183, %r194;
	ld.shared.u32 	%r196, [%r640+-9472];
	add.s32 	%r197, %r196, %r192;
	min.s32 	%r198, %r186, %r197;
	ld.shared.u32 	%r199, [%r641+40];
	add.s32 	%r200, %r193, %r199;
	min.s32 	%r201, %r189, %r200;
	add.s32 	%r202, %r196, %r199;
	min.s32 	%r203, %r191, %r202;
	ld.shared.u32 	%r204, [%r641+-8148];
	ld.shared.u32 	%r205, [%r640+-9344];
	add.s32 	%r206, %r205, %r204;
	min.s32 	%r207, %r195, %r206;
	ld.shared.u32 	%r208, [%r640+-9216];
	add.s32 	%r209, %r208, %r204;
	min.s32 	%r210, %r198, %r209;
	ld.shared.u32 	%r211, [%r641+44];
	add.s32 	%r212, %r205, %r211;
	min.s32 	%r213, %r201, %r212;
	add.s32 	%r214, %r208, %r211;
	min.s32 	%r215, %r203, %r214;
	ld.shared.u32 	%r216, [%r641+-8144];
	ld.shared.u32 	%r217, [%r640+-9088];
	add.s32 	%r218, %r217, %r216;
	min.s32 	%r219, %r207, %r218;
	ld.shared.u32 	%r220, [%r640+-8960];
	add.s32 	%r221, %r220, %r216;
	min.s32 	%r222, %r210, %r221;
	ld.shared.u32 	%r223, [%r641+48];
	add.s32 	%r224, %r217, %r223;
	min.s32 	%r225, %r213, %r224;
	add.s32 	%r226, %r220, %r223;
	min.s32 	%r227, %r215, %r226;
	ld.shared.u32 	%r228, [%r641+-8140];
	ld.shared.u32 	%r229, [%r640+-8832];
	add.s32 	%r230, %r229, %r228;
	min.s32 	%r231, %r219, %r230;
	ld.shared.u32 	%r232, [%r640+-8704];
	add.s32 	%r233, %r232, %r228;
	min.s32 	%r234, %r222, %r233;
	ld.shared.u32 	%r235, [%r641+52];
	add.s32 	%r236, %r229, %r235;
	min.s32 	%r237, %r225, %r236;
	add.s32 	%r238, %r232, %r235;
	min.s32 	%r239, %r227, %r238;
	ld.shared.u32 	%r240, [%r641+-8136];
	ld.shared.u32 	%r241, [%r640+-8576];
	add.s32 	%r242, %r241, %r240;
	min.s32 	%r243, %r231, %r242;
	ld.shared.u32 	%r244, [%r640+-8448];
	add.s32 	%r245, %r244, %r240;
	min.s32 	%r246, %r234, %r245;
	ld.shared.u32 	%r247, [%r641+56];
	add.s32 	%r248, %r241, %r247;
	min.s32 	%r249, %r237, %r248;
	add.s32 	%r250, %r244, %r247;
	min.s32 	%r251, %r239, %r250;
	ld.shared.u32 	%r252, [%r641+-8132];
	ld.shared.u32 	%r253, [%r640+-8320];
	add.s32 	%r254, %r253, %r252;
	min.s32 	%r14, %r243, %r254;
	ld.shared.u32 	%r255, [%r640+-8192];
	add.s32 	%r256, %r255, %r252;
	min.s32 	%r15, %r246, %r256;
	ld.shared.u32 	%r257, [%r641+60];
	add.s32 	%r258, %r253, %r257;
	min.s32 	%r16, %r249, %r258;
	add.s32 	%r259, %r255, %r257;
	min.s32 	%r17, %r251, %r259;
	add.s32 	%r642, %r642, 192;
	setp.eq.s32 	%p3, %r642, 8384;
	@%p3 bra 	$L__BB1_3;
	ld.shared.u32 	%r260, [%r641+-8128];
	ld.shared.u32 	%r261, [%r640+-8064];
	add.s32 	%r262, %r261, %r260;
	min.s32 	%r263, %r14, %r262;
	ld.shared.u32 	%r264, [%r640+-7936];
	add.s32 	%r265, %r264, %r260;
	min.s32 	%r266, %r15, %r265;
	ld.shared.u32 	%r267, [%r641+64];
	add.s32 	%r268, %r261, %r267;
	min.s32 	%r269, %r16, %r268;
	add.s32 	%r270, %r264, %r267;
	min.s32 	%r271, %r17, %r270;
	ld.shared.u32 	%r272, [%r641+-8124];
	ld.shared.u32 	%r273, [%r640+-7808];
	add.s32 	%r274, %r273, %r272;
	min.s32 	%r275, %r263, %r274;
	ld.shared.u32 	%r276, [%r640+-7680];
	add.s32 	%r277, %r276, %r272;
	min.s32 	%r278, %r266, %r277;
	ld.shared.u32 	%r279, [%r641+68];
	add.s32 	%r280, %r273, %r279;
	min.s32 	%r281, %r269, %r280;
	add.s32 	%r282, %r276, %r279;
	min.s32 	%r283, %r271, %r282;
	ld.shared.u32 	%r284, [%r641+-8120];
	ld.shared.u32 	%r285, [%r640+-7552];
	add.s32 	%r286, %r285, %r284;
	min.s32 	%r287, %r275, %r286;
	ld.shared.u32 	%r288, [%r640+-7424];
	add.s32 	%r289, %r288, %r284;
	min.s32 	%r290, %r278, %r289;
	ld.shared.u32 	%r291, [%r641+72];
	add.s32 	%r292, %r285, %r291;
	min.s32 	%r293, %r281, %r292;
	add.s32 	%r294, %r288, %r291;
	min.s32 	%r295, %r283, %r294;
	ld.shared.u32 	%r296, [%r641+-8116];
	ld.shared.u32 	%r297, [%r640+-7296];
	add.s32 	%r298, %r297, %r296;
	min.s32 	%r299, %r287, %r298;
	ld.shared.u32 	%r300, [%r640+-7168];
	add.s32 	%r301, %r300, %r296;
	min.s32 	%r302, %r290, %r301;
	ld.shared.u32 	%r303, [%r641+76];
	add.s32 	%r304, %r297, %r303;
	min.s32 	%r305, %r293, %r304;
	add.s32 	%r306, %r300, %r303;
	min.s32 	%r307, %r295, %r306;
	ld.shared.u32 	%r308, [%r641+-8112];
	ld.shared.u32 	%r309, [%r640+-7040];
	add.s32 	%r310, %r309, %r308;
	min.s32 	%r311, %r299, %r310;
	ld.shared.u32 	%r312, [%r640+-6912];
	add.s32 	%r313, %r312, %r308;
	min.s32 	%r314, %r302, %r313;
	ld.shared.u32 	%r315, [%r641+80];
	add.s32 	%r316, %r309, %r315;
	min.s32 	%r317, %r305, %r316;
	add.s32 	%r318, %r312, %r315;
	min.s32 	%r319, %r307, %r318;
	ld.shared.u32 	%r320, [%r641+-8108];
	ld.shared.u32 	%r321, [%r640+-6784];
	add.s32 	%r322, %r321, %r320;
	min.s32 	%r323, %r311, %r322;
	ld.shared.u32 	%r324, [%r640+-6656];
	add.s32 	%r325, %r324, %r320;
	min.s32 	%r326, %r314, %r325;
	ld.shared.u32 	%r327, [%r641+84];
	add.s32 	%r328, %r321, %r327;
	min.s32 	%r329, %r317, %r328;
	add.s32 	%r330, %r324, %r327;
	min.s32 	%r331, %r319, %r330;
	ld.shared.u32 	%r332, [%r641+-8104];
	ld.shared.u32 	%r333, [%r640+-6528];
	add.s32 	%r334, %r333, %r332;
	min.s32 	%r335, %r323, %r334;
	ld.shared.u32 	%r336, [%r640+-6400];
	add.s32 	%r337, %r336, %r332;
	min.s32 	%r338, %r326, %r337;
	ld.shared.u32 	%r339, [%r641+88];
	add.s32 	%r340, %r333, %r339;
	min.s32 	%r341, %r329, %r340;
	add.s32 	%r342, %r336, %r339;
	min.s32 	%r343, %r331, %r342;
	ld.shared.u32 	%r344, [%r641+-8100];
	ld.shared.u32 	%r345, [%r640+-6272];
	add.s32 	%r346, %r345, %r344;
	min.s32 	%r347, %r335, %r346;
	ld.shared.u32 	%r348, [%r640+-6144];
	add.s32 	%r349, %r348, %r344;
	min.s32 	%r350, %r338, %r349;
	ld.shared.u32 	%r351, [%r641+92];
	add.s32 	%r352, %r345, %r351;
	min.s32 	%r353, %r341, %r352;
	add.s32 	%r354, %r348, %r351;
	min.s32 	%r355, %r343, %r354;
	ld.shared.u32 	%r356, [%r641+-8096];
	ld.shared.u32 	%r357, [%r640+-6016];
	add.s32 	%r358, %r357, %r356;
	min.s32 	%r359, %r347, %r358;
	ld.shared.u32 	%r360, [%r640+-5888];
	add.s32 	%r361, %r360, %r356;
	min.s32 	%r362, %r350, %r361;
	ld.shared.u32 	%r363, [%r641+96];
	add.s32 	%r364, %r357, %r363;
	min.s32 	%r365, %r353, %r364;
	add.s32 	%r366, %r360, %r363;
	min.s32 	%r367, %r355, %r366;
	ld.shared.u32 	%r368, [%r641+-8092];
	ld.shared.u32 	%r369, [%r640+-5760];
	add.s32 	%r370, %r369, %r368;
	min.s32 	%r371, %r359, %r370;
	ld.shared.u32 	%r372, [%r640+-5632];
	add.s32 	%r373, %r372, %r368;
	min.s32 	%r374, %r362, %r373;
	ld.shared.u32 	%r375, [%r641+100];
	add.s32 	%r376, %r369, %r375;
	min.s32 	%r377, %r365, %r376;
	add.s32 	%r378, %r372, %r375;
	min.s32 	%r379, %r367, %r378;
	ld.shared.u32 	%r380, [%r641+-8088];
	ld.shared.u32 	%r381, [%r640+-5504];
	add.s32 	%r382, %r381, %r380;
	min.s32 	%r383, %r371, %r382;
	ld.shared.u32 	%r384, [%r640+-5376];
	add.s32 	%r385, %r384, %r380;
	min.s32 	%r386, %r374, %r385;
	ld.shared.u32 	%r387, [%r641+104];
	add.s32 	%r388, %r381, %r387;
	min.s32 	%r389, %r377, %r388;
	add.s32 	%r390, %r384, %r387;
	min.s32 	%r391, %r379, %r390;
	ld.shared.u32 	%r392, [%r641+-8084];
	ld.shared.u32 	%r393, [%r640+-5248];
	add.s32 	%r394, %r393, %r392;
	min.s32 	%r395, %r383, %r394;
	ld.shared.u32 	%r396, [%r640+-5120];
	add.s32 	%r397, %r396, %r392;
	min.s32 	%r398, %r386, %r397;
	ld.shared.u32 	%r399, [%r641+108];
	add.s32 	%r400, %r393, %r399;
	min.s32 	%r401, %r389, %r400;
	add.s32 	%r402, %r396, %r399;
	min.s32 	%r403, %r391, %r402;
	ld.shared.u32 	%r404, [%r641+-8080];
	ld.shared.u32 	%r405, [%r640+-4992];
	add.s32 	%r406, %r405, %r404;
	min.s32 	%r407, %r395, %r406;
	ld.shared.u32 	%r408, [%r640+-4864];
	add.s32 	%r409, %r408, %r404;
	min.s32 	%r410, %r398, %r409;
	ld.shared.u32 	%r411, [%r641+112];
	add.s32 	%r412, %r405, %r411;
	min.s32 	%r413, %r401, %r412;
	add.s32 	%r414, %r408, %r411;
	min.s32 	%r415, %r403, %r414;
	ld.shared.u32 	%r416, [%r641+-8076];
	ld.shared.u32 	%r417, [%r640+-4736];
	add.s32 	%r418, %r417, %r416;
	min.s32 	%r419, %r407, %r418;
	ld.shared.u32 	%r420, [%r640+-4608];
	add.s32 	%r421, %r420, %r416;
	min.s32 	%r422, %r410, %r421;
	ld.shared.u32 	%r423, [%r641+116];
	add.s32 	%r424, %r417, %r423;
	min.s32 	%r425, %r413, %r424;
	add.s32 	%r426, %r420, %r423;
	min.s32 	%r427, %r415, %r426;
	ld.shared.u32 	%r428, [%r641+-8072];
	ld.shared.u32 	%r429, [%r640+-4480];
	add.s32 	%r430, %r429, %r428;
	min.s32 	%r431, %r419, %r430;
	ld.shared.u32 	%r432, [%r640+-4352];
	add.s32 	%r433, %r432, %r428;
	min.s32 	%r434, %r422, %r433;
	ld.shared.u32 	%r435, [%r641+120];
	add.s32 	%r436, %r429, %r435;
	min.s32 	%r437, %r425, %r436;
	add.s32 	%r438, %r432, %r435;
	min.s32 	%r439, %r427, %r438;
	ld.shared.u32 	%r440, [%r641+-8068];
	ld.shared.u32 	%r441, [%r640+-4224];
	add.s32 	%r442, %r441, %r440;
	min.s32 	%r443, %r431, %r442;
	ld.shared.u32 	%r444, [%r640+-4096];
	add.s32 	%r445, %r444, %r440;
	min.s32 	%r446, %r434, %r445;
	ld.shared.u32 	%r447, [%r641+124];
	add.s32 	%r448, %r441, %r447;
	min.s32 	%r449, %r437, %r448;
	add.s32 	%r450, %r444, %r447;
	min.s32 	%r451, %r439, %r450;
	ld.shared.u32 	%r452, [%r641+-8064];
	ld.shared.u32 	%r453, [%r640+-3968];
	add.s32 	%r454, %r453, %r452;
	min.s32 	%r455, %r443, %r454;
	ld.shared.u32 	%r456, [%r640+-3840];
	add.s32 	%r457, %r456, %r452;
	min.s32 	%r458, %r446, %r457;
	ld.shared.u32 	%r459, [%r641+128];
	add.s32 	%r460, %r453, %r459;
	min.s32 	%r461, %r449, %r460;
	add.s32 	%r462, %r456, %r459;
	min.s32 	%r463, %r451, %r462;
	ld.shared.u32 	%r464, [%r641+-8060];
	ld.shared.u32 	%r465, [%r640+-3712];
	add.s32 	%r466, %r465, %r464;
	min.s32 	%r467, %r455, %r466;
	ld.shared.u32 	%r468, [%r640+-3584];
	add.s32 	%r469, %r468, %r464;
	min.s32 	%r470, %r458, %r469;
	ld.shared.u32 	%r471, [%r641+132];
	add.s32 	%r472, %r465, %r471;
	min.s32 	%r473, %r461, %r472;
	add.s32 	%r474, %r468, %r471;
	min.s32 	%r475, %r463, %r474;
	ld.shared.u32 	%r476, [%r641+-8056];
	ld.shared.u32 	%r477, [%r640+-3456];
	add.s32 	%r478, %r477, %r476;
	min.s32 	%r479, %r467, %r478;
	ld.shared.u32 	%r480, [%r640+-3328];
	add.s32 	%r481, %r480, %r476;
	min.s32 	%r482, %r470, %r481;
	ld.shared.u32 	%r483, [%r641+136];
	add.s32 	%r484, %r477, %r483;
	min.s32 	%r485, %r473, %r484;
	add.s32 	%r486, %r480, %r483;
	min.s32 	%r487, %r475, %r486;
	ld.shared.u32 	%r488, [%r641+-8052];
	ld.shared.u32 	%r489, [%r640+-3200];
	add.s32 	%r490, %r489, %r488;
	min.s32 	%r491, %r479, %r490;
	ld.shared.u32 	%r492, [%r640+-3072];
	add.s32 	%r493, %r492, %r488;
	min.s32 	%r494, %r482, %r493;
	ld.shared.u32 	%r495, [%r641+140];
	add.s32 	%r496, %r489, %r495;
	min.s32 	%r497, %r485, %r496;
	add.s32 	%r498, %r492, %r495;
	min.s32 	%r499, %r487, %r498;
	ld.shared.u32 	%r500, [%r641+-8048];
	ld.shared.u32 	%r501, [%r640+-2944];
	add.s32 	%r502, %r501, %r500;
	min.s32 	%r503, %r491, %r502;
	ld.shared.u32 	%r504, [%r640+-2816];
	add.s32 	%r505, %r504, %r500;
	min.s32 	%r506, %r494, %r505;
	ld.shared.u32 	%r507, [%r641+144];
	add.s32 	%r508, %r501, %r507;
	min.s32 	%r509, %r497, %r508;
	add.s32 	%r510, %r504, %r507;
	min.s32 	%r511, %r499, %r510;
	ld.shared.u32 	%r512, [%r641+-8044];
	ld.shared.u32 	%r513, [%r640+-2688];
	add.s32 	%r514, %r513, %r512;
	min.s32 	%r515, %r503, %r514;
	ld.shared.u32 	%r516, [%r640+-2560];
	add.s32 	%r517, %r516, %r512;
	min.s32 	%r518, %r506, %r517;
	ld.shared.u32 	%r519, [%r641+148];
	add.s32 	%r520, %r513, %r519;
	min.s32 	%r521, %r509, %r520;
	add.s32 	%r522, %r516, %r519;
	min.s32 	%r523, %r511, %r522;
	ld.shared.u32 	%r524, [%r641+-8040];
	ld.shared.u32 	%r525, [%r640+-2432];
	add.s32 	%r526, %r525, %r524;
	min.s32 	%r527, %r515, %r526;
	ld.shared.u32 	%r528, [%r640+-2304];
	add.s32 	%r529, %r528, %r524;
	min.s32 	%r530, %r518, %r529;
	ld.shared.u32 	%r531, [%r641+152];
	add.s32 	%r532, %r525, %r531;
	min.s32 	%r533, %r521, %r532;
	add.s32 	%r534, %r528, %r531;
	min.s32 	%r535, %r523, %r534;
	ld.shared.u32 	%r536, [%r641+-8036];
	ld.shared.u32 	%r537, [%r640+-2176];
	add.s32 	%r538, %r537, %r536;
	min.s32 	%r539, %r527, %r538;
	ld.shared.u32 	%r540, [%r640+-2048];
	add.s32 	%r541, %r540, %r536;
	min.s32 	%r542, %r530, %r541;
	ld.shared.u32 	%r543, [%r641+156];
	add.s32 	%r544, %r537, %r543;
	min.s32 	%r545, %r533, %r544;
	add.s32 	%r546, %r540, %r543;
	min.s32 	%r547, %r535, %r546;
	ld.shared.u32 	%r548, [%r641+-8032];
	ld.shared.u32 	%r549, [%r640+-1920];
	add.s32 	%r550, %r549, %r548;
	min.s32 	%r551, %r539, %r550;
	ld.shared.u32 	%r552, [%r640+-1792];
	add.s32 	%r553, %r552, %r548;
	min.s32 	%r554, %r542, %r553;
	ld.shared.u32 	%r555, [%r641+160];
	add.s32 	%r556, %r549, %r555;
	min.s32 	%r557, %r545, %r556;
	add.s32 	%r558, %r552, %r555;
	min.s32 	%r559, %r547, %r558;
	ld.shared.u32 	%r560, [%r641+-8028];
	ld.shared.u32 	%r561, [%r640+-1664];
	add.s32 	%r562, %r561, %r560;
	min.s32 	%r563, %r551, %r562;
	ld.shared.u32 	%r564, [%r640+-1536];
	add.s32 	%r565, %r564, %r560;
	min.s32 	%r566, %r554, %r565;
	ld.shared.u32 	%r567, [%r641+164];
	add.s32 	%r568, %r561, %r567;
	min.s32 	%r569, %r557, %r568;
	add.s32 	%r570, %r564, %r567;
	min.s32 	%r571, %r559, %r570;
	ld.shared.u32 	%r572, [%r641+-8024];
	ld.shared.u32 	%r573, [%r640+-1408];
	add.s32 	%r574, %r573, %r572;
	min.s32 	%r575, %r563, %r574;
	ld.shared.u32 	%r576, [%r640+-1280];
	add.s32 	%r577, %r576, %r572;
	min.s32 	%r578, %r566, %r577;
	ld.shared.u32 	%r579, [%r641+168];
	add.s32 	%r580, %r573, %r579;
	min.s32 	%r581, %r569, %r580;
	add.s32 	%r582, %r576, %r579;
	min.s32 	%r583, %r571, %r582;
	ld.shared.u32 	%r584, [%r641+-8020];
	ld.shared.u32 	%r585, [%r640+-1152];
	add.s32 	%r586, %r585, %r584;
	min.s32 	%r587, %r575, %r586;
	ld.shared.u32 	%r588, [%r640+-1024];
	add.s32 	%r589, %r588, %r584;
	min.s32 	%r590, %r578, %r589;
	ld.shared.u32 	%r591, [%r641+172];
	add.s32 	%r592, %r585, %r591;
	min.s32 	%r593, %r581, %r592;
	add.s32 	%r594, %r588, %r591;
	min.s32 	%r595, %r583, %r594;
	ld.shared.u32 	%r596, [%r641+-8016];
	ld.shared.u32 	%r597, [%r640+-896];
	add.s32 	%r598, %r597, %r596;
	min.s32 	%r599, %r587, %r598;
	ld.shared.u32 	%r600, [%r640+-768];
	add.s32 	%r601, %r600, %r596;
	min.s32 	%r602, %r590, %r601;
	ld.shared.u32 	%r603, [%r641+176];
	add.s32 	%r604, %r597, %r603;
	min.s32 	%r605, %r593, %r604;
	add.s32 	%r606, %r600, %r603;
	min.s32 	%r607, %r595, %r606;
	ld.shared.u32 	%r608, [%r641+-8012];
	ld.shared.u32 	%r609, [%r640+-640];
	add.s32 	%r610, %r609, %r608;
	min.s32 	%r611, %r599, %r610;
	ld.shared.u32 	%r612, [%r640+-512];
	add.s32 	%r613, %r612, %r608;
	min.s32 	%r614, %r602, %r613;
	ld.shared.u32 	%r615, [%r641+180];
	add.s32 	%r616, %r609, %r615;
	min.s32 	%r617, %r605, %r616;
	add.s32 	%r618, %r612, %r615;
	min.s32 	%r619, %r607, %r618;
	ld.shared.u32 	%r620, [%r641+-8008];
	ld.shared.u32 	%r621, [%r640+-384];
	add.s32 	%r622, %r621, %r620;
	min.s32 	%r623, %r611, %r622;
	ld.shared.u32 	%r624, [%r640+-256];
	add.s32 	%r625, %r624, %r620;
	min.s32 	%r626, %r614, %r625;
	ld.shared.u32 	%r627, [%r641+184];
	add.s32 	%r628, %r621, %r627;
	min.s32 	%r629, %r617, %r628;
	add.s32 	%r630, %r624, %r627;
	min.s32 	%r631, %r619, %r630;
	ld.shared.u32 	%r632, [%r641+-8004];
	ld.shared.u32 	%r633, [%r640+-128];
	add.s32 	%r634, %r633, %r632;
	min.s32 	%r646, %r623, %r634;
	ld.shared.u32 	%r635, [%r640];
	add.s32 	%r636, %r635, %r632;
	min.s32 	%r645, %r626, %r636;
	ld.shared.u32 	%r637, [%r641+188];
	add.s32 	%r638, %r633, %r637;
	min.s32 	%r644, %r629, %r638;
	add.s32 	%r639, %r635, %r637;
	min.s32 	%r643, %r631, %r639;
	add.s32 	%r641, %r641, 192;
	add.s32 	%r640, %r640, 12288;
	bra.uni 	$L__BB1_1;
$L__BB1_3:
	st.global.u32 	[%rd1], %r14;
	st.global.u32 	[%rd1+128], %r15;
	st.global.u32 	[%rd2], %r16;
	st.global.u32 	[%rd2+128], %r17;
	ret;

}
	// .globl	_Z6phase3iiPii
.visible .entry _Z6phase3iiPii(
	.param .u32 _Z6phase3iiPii_param_0,
	.param .u32 _Z6phase3iiPii_param_1,
	.param .u64 .ptr .align 1 _Z6phase3iiPii_param_2,
	.param .u32 _Z6phase3iiPii_param_3
)
{
	.reg .pred 	%p<4>;
	.reg .b32 	%r<645>;
	.reg .b64 	%rd<15>;
	// demoted variable
	.shared .align 4 .b8 _ZZ6phase3iiPiiE1s[32768];
	ld.param.u32 	%r26, [_Z6phase3iiPii_param_1];
	ld.param.u64 	%rd3, [_Z6phase3iiPii_param_2];
	ld.param.u32 	%r27, [_Z6phase3iiPii_param_3];
	cvta.to.global.u64 	%rd4, %rd3;
	mov.u32 	%r28, %ctaid.x;
	setp.ge.u32 	%p1, %r28, %r26;
	selp.u32 	%r29, 1, 0, %p1;
	add.s32 	%r30, %r28, %r29;
	shl.b32 	%r31, %r30, 6;
	mov.u32 	%r32, %ctaid.y;
	setp.ge.u32 	%p2, %r32, %r26;
	selp.u32 	%r33, 1, 0, %p2;
	add.s32 	%r34, %r32, %r33;
	shl.b32 	%r35, %r34, 6;
	shl.b32 	%r36, %r26, 6;
	mov.u32 	%r37, %tid.y;
	mov.u32 	%r38, %tid.x;
	add.s32 	%r39, %r31, %r37;
	mul.lo.s32 	%r40, %r39, %r27;
	add.s32 	%r41, %r35, %r38;
	add.s32 	%r42, %r40, %r41;
	mul.wide.s32 	%rd5, %r42, 4;
	add.s64 	%rd1, %rd4, %rd5;
	ld.global.u32 	%r644, [%rd1];
	ld.global.u32 	%r643, [%rd1+128];
	add.s32 	%r43, %r39, 32;
	mul.lo.s32 	%r44, %r43, %r27;
	add.s32 	%r45, %r44, %r41;
	mul.wide.s32 	%rd6, %r45, 4;
	add.s64 	%rd2, %rd4, %rd6;
	ld.global.u32 	%r642, [%rd2];
	ld.global.u32 	%r641, [%rd2+128];
	shl.b32 	%r46, %r37, 6;
	add.s32 	%r47, %r38, %r36;
	add.s32 	%r48, %r47, %r40;
	mul.wide.s32 	%rd7, %r48, 4;
	add.s64 	%rd8, %rd4, %rd7;
	ld.global.u32 	%r49, [%rd8];
	add.s32 	%r50, %r46, %r38;
	shl.b32 	%r51, %r50, 2;
	mov.u32 	%r52, _ZZ6phase3iiPiiE1s;
	add.s32 	%r53, %r52, %r51;
	st.shared.u32 	[%r53], %r49;
	add.s32 	%r54, %r36, %r37;
	mad.lo.s32 	%r55, %r54, %r27, %r41;
	mul.wide.s32 	%rd9, %r55, 4;
	add.s64 	%rd10, %rd4, %rd9;
	ld.global.u32 	%r56, [%rd10];
	st.shared.u32 	[%r53+16384], %r56;
	add.s32 	%r57, %r47, %r44;
	mul.wide.s32 	%rd11, %r57, 4;
	add.s64 	%rd12, %rd4, %rd11;
	ld.global.u32 	%r58, [%rd12];
	st.shared.u32 	[%r53+8192], %r58;
	add.s32 	%r59, %r54, 32;
	mad.lo.s32 	%r60, %r59, %r27, %r41;
	mul.wide.s32 	%rd13, %r60, 4;
	add.s64 	%rd14, %rd4, %rd13;
	ld.global.u32 	%r61, [%rd14];
	st.shared.u32 	[%r53+24576], %r61;
	ld.global.u32 	%r62, [%rd8+128];
	st.shared.u32 	[%r53+128], %r62;
	ld.global.u32 	%r63, [%rd10+128];
	st.shared.u32 	[%r53+16512], %r63;
	ld.global.u32 	%r64, [%rd12+128];
	st.shared.u32 	[%r53+8320], %r64;
	ld.global.u32 	%r65, [%rd14+128];
	st.shared.u32 	[%r53+24704], %r65;
	bar.sync 	0;
	shl.b32 	%r66, %r37, 8;
	add.s32 	%r67, %r66, %r52;
	add.s32 	%r639, %r67, 8192;
	shl.b32 	%r68, %r38, 2;
	add.s32 	%r69, %r68, %r52;
	add.s32 	%r638, %r69, 28544;
	mov.b32 	%r640, 8000;
$L__BB2_1:
	.pragma "nounroll";
	ld.shared.u32 	%r70, [%r639+-8192];
	ld.shared.u32 	%r71, [%r638+-12160];
	add.s32 	%r72, %r71, %r70;
	min.s32 	%r73, %r644, %r72;
	ld.shared.u32 	%r74, [%r638+-12032];
	add.s32 	%r75, %r74, %r70;
	min.s32 	%r76, %r643, %r75;
	ld.shared.u32 	%r77, [%r639];
	add.s32 	%r78, %r71, %r77;
	min.s32 	%r79, %r642, %r78;
	add.s32 	%r80, %r74, %r77;
	min.s32 	%r81, %r641, %r80;
	ld.shared.u32 	%r82, [%r639+-8188];
	ld.shared.u32 	%r83, [%r638+-11904];
	add.s32 	%r84, %r83, %r82;
	min.s32 	%r85, %r73, %r84;
	ld.shared.u32 	%r86, [%r638+-11776];
	add.s32 	%r87, %r86, %r82;
	min.s32 	%r88, %r76, %r87;
	ld.shared.u32 	%r89, [%r639+4];
	add.s32 	%r90, %r83, %r89;
	min.s32 	%r91, %r79, %r90;
	add.s32 	%r92, %r86, %r89;
	min.s32 	%r93, %r81, %r92;
	ld.shared.u32 	%r94, [%r639+-8184];
	ld.shared.u32 	%r95, [%r638+-11648];
	add.s32 	%r96, %r95, %r94;
	min.s32 	%r97, %r85, %r96;
	ld.shared.u32 	%r98, [%r638+-11520];
	add.s32 	%r99, %r98, %r94;
	min.s32 	%r100, %r88, %r99;
	ld.shared.u32 	%r101, [%r639+8];
	add.s32 	%r102, %r95, %r101;
	min.s32 	%r103, %r91, %r102;
	add.s32 	%r104, %r98, %r101;
	min.s32 	%r105, %r93, %r104;
	ld.shared.u32 	%r106, [%r639+-8180];
	ld.shared.u32 	%r107, [%r638+-11392];
	add.s32 	%r108, %r107, %r106;
	min.s32 	%r109, %r97, %r108;
	ld.shared.u32 	%r110, [%r638+-11264];
	add.s32 	%r111, %r110, %r106;
	min.s32 	%r112, %r100, %r111;
	ld.shared.u32 	%r113, [%r639+12];
	add.s32 	%r114, %r107, %r113;
	min.s32 	%r115, %r103, %r114;
	add.s32 	%r116, %r110, %r113;
	min.s32 	%r117, %r105, %r116;
	ld.shared.u32 	%r118, [%r639+-8176];
	ld.shared.u32 	%r119, [%r638+-11136];
	add.s32 	%r120, %r119, %r118;
	min.s32 	%r121, %r109, %r120;
	ld.shared.u32 	%r122, [%r638+-11008];
	add.s32 	%r123, %r122, %r118;
	min.s32 	%r124, %r112, %r123;
	ld.shared.u32 	%r125, [%r639+16];
	add.s32 	%r126, %r119, %r125;
	min.s32 	%r127, %r115, %r126;
	add.s32 	%r128, %r122, %r125;
	min.s32 	%r129, %r117, %r128;
	ld.shared.u32 	%r130, [%r639+-8172];
	ld.shared.u32 	%r131, [%r638+-10880];
	add.s32 	%r132, %r131, %r130;
	min.s32 	%r133, %r121, %r132;
	ld.shared.u32 	%r134, [%r638+-10752];
	add.s32 	%r135, %r134, %r130;
	min.s32 	%r136, %r124, %r135;
	ld.shared.u32 	%r137, [%r639+20];
	add.s32 	%r138, %r131, %r137;
	min.s32 	%r139, %r127, %r138;
	add.s32 	%r140, %r134, %r137;
	min.s32 	%r141, %r129, %r140;
	ld.shared.u32 	%r142, [%r639+-8168];
	ld.shared.u32 	%r143, [%r638+-10624];
	add.s32 	%r144, %r143, %r142;
	min.s32 	%r145, %r133, %r144;
	ld.shared.u32 	%r146, [%r638+-10496];
	add.s32 	%r147, %r146, %r142;
	min.s32 	%r148, %r136, %r147;
	ld.shared.u32 	%r149, [%r639+24];
	add.s32 	%r150, %r143, %r149;
	min.s32 	%r151, %r139, %r150;
	add.s32 	%r152, %r146, %r149;
	min.s32 	%r153, %r141, %r152;
	ld.shared.u32 	%r154, [%r639+-8164];
	ld.shared.u32 	%r155, [%r638+-10368];
	add.s32 	%r156, %r155, %r154;
	min.s32 	%r157, %r145, %r156;
	ld.shared.u32 	%r158, [%r638+-10240];
	add.s32 	%r159, %r158, %r154;
	min.s32 	%r160, %r148, %r159;
	ld.shared.u32 	%r161, [%r639+28];
	add.s32 	%r162, %r155, %r161;
	min.s32 	%r163, %r151, %r162;
	add.s32 	%r164, %r158, %r161;
	min.s32 	%r165, %r153, %r164;
	ld.shared.u32 	%r166, [%r639+-8160];
	ld.shared.u32 	%r167, [%r638+-10112];
	add.s32 	%r168, %r167, %r166;
	min.s32 	%r169, %r157, %r168;
	ld.shared.u32 	%r170, [%r638+-9984];
	add.s32 	%r171, %r170, %r166;
	min.s32 	%r172, %r160, %r171;
	ld.shared.u32 	%r173, [%r639+32];
	add.s32 	%r174, %r167, %r173;
	min.s32 	%r175, %r163, %r174;
	add.s32 	%r176, %r170, %r173;
	min.s32 	%r177, %r165, %r176;
	ld.shared.u32 	%r178, [%r639+-8156];
	ld.shared.u32 	%r179, [%r638+-9856];
	add.s32 	%r180, %r179, %r178;
	min.s32 	%r181, %r169, %r180;
	ld.shared.u32 	%r182, [%r638+-9728];
	add.s32 	%r183, %r182, %r178;
	min.s32 	%r184, %r172, %r183;
	ld.shared.u32 	%r185, [%r639+36];
	add.s32 	%r186, %r179, %r185;
	min.s32 	%r187, %r175, %r186;
	add.s32 	%r188, %r182, %r185;
	min.s32 	%r189, %r177, %r188;
	ld.shared.u32 	%r190, [%r639+-8152];
	ld.shared.u32 	%r191, [%r638+-9600];
	add.s32 	%r192, %r191, %r190;
	min.s32 	%r193, %r181, %r192;
	ld.shared.u32 	%r194, [%r638+-9472];
	add.s32 	%r195, %r194, %r190;
	min.s32 	%r196, %r184, %r195;
	ld.shared.u32 	%r197, [%r639+40];
	add.s32 	%r198, %r191, %r197;
	min.s32 	%r199, %r187, %r198;
	add.s32 	%r200, %r194, %r197;
	min.s32 	%r201, %r189, %r200;
	ld.shared.u32 	%r202, [%r639+-8148];
	ld.shared.u32 	%r203, [%r638+-9344];
	add.s32 	%r204, %r203, %r202;
	min.s32 	%r205, %r193, %r204;
	ld.shared.u32 	%r206, [%r638+-9216];
	add.s32 	%r207, %r206, %r202;
	min.s32 	%r208, %r196, %r207;
	ld.shared.u32 	%r209, [%r639+44];
	add.s32 	%r210, %r203, %r209;
	min.s32 	%r211, %r199, %r210;
	add.s32 	%r212, %r206, %r209;
	min.s32 	%r213, %r201, %r212;
	ld.shared.u32 	%r214, [%r639+-8144];
	ld.shared.u32 	%r215, [%r638+-9088];
	add.s32 	%r216, %r215, %r214;
	min.s32 	%r217, %r205, %r216;
	ld.shared.u32 	%r218, [%r638+-8960];
	add.s32 	%r219, %r218, %r214;
	min.s32 	%r220, %r208, %r219;
	ld.shared.u32 	%r221, [%r639+48];
	add.s32 	%r222, %r215, %r221;
	min.s32 	%r223, %r211, %r222;
	add.s32 	%r224, %r218, %r221;
	min.s32 	%r225, %r213, %r224;
	ld.shared.u32 	%r226, [%r639+-8140];
	ld.shared.u32 	%r227, [%r638+-8832];
	add.s32 	%r228, %r227, %r226;
	min.s32 	%r229, %r217, %r228;
	ld.shared.u32 	%r230, [%r638+-8704];
	add.s32 	%r231, %r230, %r226;
	min.s32 	%r232, %r220, %r231;
	ld.shared.u32 	%r233, [%r639+52];
	add.s32 	%r234, %r227, %r233;
	min.s32 	%r235, %r223, %r234;
	add.s32 	%r236, %r230, %r233;
	min.s32 	%r237, %r225, %r236;
	ld.shared.u32 	%r238, [%r639+-8136];
	ld.shared.u32 	%r239, [%r638+-8576];
	add.s32 	%r240, %r239, %r238;
	min.s32 	%r241, %r229, %r240;
	ld.shared.u32 	%r242, [%r638+-8448];
	add.s32 	%r243, %r242, %r238;
	min.s32 	%r244, %r232, %r243;
	ld.shared.u32 	%r245, [%r639+56];
	add.s32 	%r246, %r239, %r245;
	min.s32 	%r247, %r235, %r246;
	add.s32 	%r248, %r242, %r245;
	min.s32 	%r249, %r237, %r248;
	ld.shared.u32 	%r250, [%r639+-8132];
	ld.shared.u32 	%r251, [%r638+-8320];
	add.s32 	%r252, %r251, %r250;
	min.s32 	%r14, %r241, %r252;
	ld.shared.u32 	%r253, [%r638+-8192];
	add.s32 	%r254, %r253, %r250;
	min.s32 	%r15, %r244, %r254;
	ld.shared.u32 	%r255, [%r639+60];
	add.s32 	%r256, %r251, %r255;
	min.s32 	%r16, %r247, %r256;
	add.s32 	%r257, %r253, %r255;
	min.s32 	%r17, %r249, %r257;
	add.s32 	%r640, %r640, 192;
	setp.eq.s32 	%p3, %r640, 8384;
	@%p3 bra 	$L__BB2_3;
	ld.shared.u32 	%r258, [%r639+-8128];
	ld.shared.u32 	%r259, [%r638+-8064];
	add.s32 	%r260, %r259, %r258;
	min.s32 	%r261, %r14, %r260;
	ld.shared.u32 	%r262, [%r638+-7936];
	add.s32 	%r263, %r262, %r258;
	min.s32 	%r264, %r15, %r263;
	ld.shared.u32 	%r265, [%r639+64];
	add.s32 	%r266, %r259, %r265;
	min.s32 	%r267, %r16, %r266;
	add.s32 	%r268, %r262, %r265;
	min.s32 	%r269, %r17, %r268;
	ld.shared.u32 	%r270, [%r639+-8124];
	ld.shared.u32 	%r271, [%r638+-7808];
	add.s32 	%r272, %r271, %r270;
	min.s32 	%r273, %r261, %r272;
	ld.shared.u32 	%r274, [%r638+-7680];
	add.s32 	%r275, %r274, %r270;
	min.s32 	%r276, %r264, %r275;
	ld.shared.u32 	%r277, [%r639+68];
	add.s32 	%r278, %r271, %r277;
	min.s32 	%r279, %r267, %r278;
	add.s32 	%r280, %r274, %r277;
	min.s32 	%r281, %r269, %r280;
	ld.shared.u32 	%r282, [%r639+-8120];
	ld.shared.u32 	%r283, [%r638+-7552];
	add.s32 	%r284, %r283, %r282;
	min.s32 	%r285, %r273, %r284;
	ld.shared.u32 	%r286, [%r638+-7424];
	add.s32 	%r287, %r286, %r282;
	min.s32 	%r288, %r276, %r287;
	ld.shared.u32 	%r289, [%r639+72];
	add.s32 	%r290, %r283, %r289;
	min.s32 	%r291, %r279, %r290;
	add.s32 	%r292, %r286, %r289;
	min.s32 	%r293, %r281, %r292;
	ld.shared.u32 	%r294, [%r639+-8116];
	ld.shared.u32 	%r295, [%r638+-7296];
	add.s32 	%r296, %r295, %r294;
	min.s32 	%r297, %r285, %r296;
	ld.shared.u32 	%r298, [%r638+-7168];
	add.s32 	%r299, %r298, %r294;
	min.s32 	%r300, %r288, %r299;
	ld.shared.u32 	%r301, [%r639+76];
	add.s32 	%r302, %r295, %r301;
	min.s32 	%r303, %r291, %r302;
	add.s32 	%r304, %r298, %r301;
	min.s32 	%r305, %r293, %r304;
	ld.shared.u32 	%r306, [%r639+-8112];
	ld.shared.u32 	%r307, [%r638+-7040];
	add.s32 	%r308, %r307, %r306;
	min.s32 	%r309, %r297, %r308;
	ld.shared.u32 	%r310, [%r638+-6912];
	add.s32 	%r311, %r310, %r306;
	min.s32 	%r312, %r300, %r311;
	ld.shared.u32 	%r313, [%r639+80];
	add.s32 	%r314, %r307, %r313;
	min.s32 	%r315, %r303, %r314;
	add.s32 	%r316, %r310, %r313;
	min.s32 	%r317, %r305, %r316;
	ld.shared.u32 	%r318, [%r639+-8108];
	ld.shared.u32 	%r319, [%r638+-6784];
	add.s32 	%r320, %r319, %r318;
	min.s32 	%r321, %r309, %r320;
	ld.shared.u32 	%r322, [%r638+-6656];
	add.s32 	%r323, %r322, %r318;
	min.s32 	%r324, %r312, %r323;
	ld.shared.u32 	%r325, [%r639+84];
	add.s32 	%r326, %r319, %r325;
	min.s32 	%r327, %r315, %r326;
	add.s32 	%r328, %r322, %r325;
	min.s32 	%r329, %r317, %r328;
	ld.shared.u32 	%r330, [%r639+-8104];
	ld.shared.u32 	%r331, [%r638+-6528];
	add.s32 	%r332, %r331, %r330;
	min.s32 	%r333, %r321, %r332;
	ld.shared.u32 	%r334, [%r638+-6400];
	add.s32 	%r335, %r334, %r330;
	min.s32 	%r336, %r324, %r335;
	ld.shared.u32 	%r337, [%r639+88];
	add.s32 	%r338, %r331, %r337;
	min.s32 	%r339, %r327, %r338;
	add.s32 	%r340, %r334, %r337;
	min.s32 	%r341, %r329, %r340;
	ld.shared.u32 	%r342, [%r639+-8100];
	ld.shared.u32 	%r343, [%r638+-6272];
	add.s32 	%r344, %r343, %r342;
	min.s32 	%r345, %r333, %r344;
	ld.shared.u32 	%r346, [%r638+-6144];
	add.s32 	%r347, %r346, %r342;
	min.s32 	%r348, %r336, %r347;
	ld.shared.u32 	%r349, [%r639+92];
	add.s32 	%r350, %r343, %r349;
	min.s32 	%r351, %r339, %r350;
	add.s32 	%r352, %r346, %r349;
	min.s32 	%r353, %r341, %r352;
	ld.shared.u32 	%r354, [%r639+-8096];
	ld.shared.u32 	%r355, [%r638+-6016];
	add.s32 	%r356, %r355, %r354;
	min.s32 	%r357, %r345, %r356;
	ld.shared.u32 	%r358, [%r638+-5888];
	add.s32 	%r359, %r358, %r354;
	min.s32 	%r360, %r348, %r359;
	ld.shared.u32 	%r361, [%r639+96];
	add.s32 	%r362, %r355, %r361;
	min.s32 	%r363, %r351, %r362;
	add.s32 	%r364, %r358, %r361;
	min.s32 	%r365, %r353, %r364;
	ld.shared.u32 	%r366, [%r639+-8092];
	ld.shared.u32 	%r367, [%r638+-5760];
	add.s32 	%r368, %r367, %r366;
	min.s32 	%r369, %r357, %r368;
	ld.shared.u32 	%r370, [%r638+-5632];
	add.s32 	%r371, %r370, %r366;
	min.s32 	%r372, %r360, %r371;
	ld.shared.u32 	%r373, [%r639+100];
	add.s32 	%r374, %r367, %r373;
	min.s32 	%r375, %r363, %r374;
	add.s32 	%r376, %r370, %r373;
	min.s32 	%r377, %r365, %r376;
	ld.shared.u32 	%r378, [%r639+-8088];
	ld.shared.u32 	%r379, [%r638+-5504];
	add.s32 	%r380, %r379, %r378;
	min.s32 	%r381, %r369, %r380;
	ld.shared.u32 	%r382, [%r638+-5376];
	add.s32 	%r383, %r382, %r378;
	min.s32 	%r384, %r372, %r383;
	ld.shared.u32 	%r385, [%r639+104];
	add.s32 	%r386, %r379, %r385;
	min.s32 	%r387, %r375, %r386;
	add.s32 	%r388, %r382, %r385;
	min.s32 	%r389, %r377, %r388;
	ld.shared.u32 	%r390, [%r639+-8084];
	ld.shared.u32 	%r391, [%r638+-5248];
	add.s32 	%r392, %r391, %r390;
	min.s32 	%r393, %r381, %r392;
	ld.shared.u32 	%r394, [%r638+-5120];
	add.s32 	%r395, %r394, %r390;
	min.s32 	%r396, %r384, %r395;
	ld.shared.u32 	%r397, [%r639+108];
	add.s32 	%r398, %r391, %r397;
	min.s32 	%r399, %r387, %r398;
	add.s32 	%r400, %r394, %r397;
	min.s32 	%r401, %r389, %r400;
	ld.shared.u32 	%r402, [%r639+-8080];
	ld.shared.u32 	%r403, [%r638+-4992];
	add.s32 	%r404, %r403, %r402;
	min.s32 	%r405, %r393, %r404;
	ld.shared.u32 	%r406, [%r638+-4864];
	add.s32 	%r407, %r406, %r402;
	min.s32 	%r408, %r396, %r407;
	ld.shared.u32 	%r409, [%r639+112];
	add.s32 	%r410, %r403, %r409;
	min.s32 	%r411, %r399, %r410;
	add.s32 	%r412, %r406, %r409;
	min.s32 	%r413, %r401, %r412;
	ld.shared.u32 	%r414, [%r639+-8076];
	ld.shared.u32 	%r415, [%r638+-4736];
	add.s32 	%r416, %r415, %r414;
	min.s32 	%r417, %r405, %r416;
	ld.shared.u32 	%r418, [%r638+-4608];
	add.s32 	%r419, %r418, %r414;
	min.s32 	%r420, %r408, %r419;
	ld.shared.u32 	%r421, [%r639+116];
	add.s32 	%r422, %r415, %r421;
	min.s32 	%r423, %r411, %r422;
	add.s32 	%r424, %r418, %r421;
	min.s32 	%r425, %r413, %r424;
	ld.shared.u32 	%r426, [%r639+-8072];
	ld.shared.u32 	%r427, [%r638+-4480];
	add.s32 	%r428, %r427, %r426;
	min.s32 	%r429, %r417, %r428;
	ld.shared.u32 	%r430, [%r638+-4352];
	add.s32 	%r431, %r430, %r426;
	min.s32 	%r432, %r420, %r431;
	ld.shared.u32 	%r433, [%r639+120];
	add.s32 	%r434, %r427, %r433;
	min.s32 	%r435, %r423, %r434;
	add.s32 	%r436, %r430, %r433;
	min.s32 	%r437, %r425, %r436;
	ld.shared.u32 	%r438, [%r639+-8068];
	ld.shared.u32 	%r439, [%r638+-4224];
	add.s32 	%r440, %r439, %r438;
	min.s32 	%r441, %r429, %r440;
	ld.shared.u32 	%r442, [%r638+-4096];
	add.s32 	%r443, %r442, %r438;
	min.s32 	%r444, %r432, %r443;
	ld.shared.u32 	%r445, [%r639+124];
	add.s32 	%r446, %r439, %r445;
	min.s32 	%r447, %r435, %r446;
	add.s32 	%r448, %r442, %r445;
	min.s32 	%r449, %r437, %r448;
	ld.shared.u32 	%r450, [%r639+-8064];
	ld.shared.u32 	%r451, [%r638+-3968];
	add.s32 	%r452, %r451, %r450;
	min.s32 	%r453, %r441, %r452;
	ld.shared.u32 	%r454, [%r638+-3840];
	add.s32 	%r455, %r454, %r450;
	min.s32 	%r456, %r444, %r455;
	ld.shared.u32 	%r457, [%r639+128];
	add.s32 	%r458, %r451, %r457;
	min.s32 	%r459, %r447, %r458;
	add.s32 	%r460, %r454, %r457;
	min.s32 	%r461, %r449, %r460;
	ld.shared.u32 	%r462, [%r639+-8060];
	ld.shared.u32 	%r463, [%r638+-3712];
	add.s32 	%r464, %r463, %r462;
	min.s32 	%r465, %r453, %r464;
	ld.shared.u32 	%r466, [%r638+-3584];
	add.s32 	%r467, %r466, %r462;
	min.s32 	%r468, %r456, %r467;
	ld.shared.u32 	%r469, [%r639+132];
	add.s32 	%r470, %r463, %r469;
	min.s32 	%r471, %r459, %r470;
	add.s32 	%r472, %r466, %r469;
	min.s32 	%r473, %r461, %r472;
	ld.shared.u32 	%r474, [%r639+-8056];
	ld.shared.u32 	%r475, [%r638+-3456];
	add.s32 	%r476, %r475, %r474;
	min.s32 	%r477, %r465, %r476;
	ld.shared.u32 	%r478, [%r638+-3328];
	add.s32 	%r479, %r478, %r474;
	min.s32 	%r480, %r468, %r479;
	ld.shared.u32 	%r481, [%r639+136];
	add.s32 	%r482, %r475, %r481;
	min.s32 	%r483, %r471, %r482;
	add.s32 	%r484, %r478, %r481;
	min.s32 	%r485, %r473, %r484;
	ld.shared.u32 	%r486, [%r639+-8052];
	ld.shared.u32 	%r487, [%r638+-3200];
	add.s32 	%r488, %r487, %r486;
	min.s32 	%r489, %r477, %r488;
	ld.shared.u32 	%r490, [%r638+-3072];
	add.s32 	%r491, %r490, %r486;
	min.s32 	%r492, %r480, %r491;
	ld.shared.u32 	%r493, [%r639+140];
	add.s32 	%r494, %r487, %r493;
	min.s32 	%r495, %r483, %r494;
	add.s32 	%r496, %r490, %r493;
	min.s32 	%r497, %r485, %r496;
	ld.shared.u32 	%r498, [%r639+-8048];
	ld.shared.u32 	%r499, [%r638+-2944];
	add.s32 	%r500, %r499, %r498;
	min.s32 	%r501, %r489, %r500;
	ld.shared.u32 	%r502, [%r638+-2816];
	add.s32 	%r503, %r502, %r498;
	min.s32 	%r504, %r492, %r503;
	ld.shared.u32 	%r505, [%r639+144];
	add.s32 	%r506, %r499, %r505;
	min.s32 	%r507, %r495, %r506;
	add.s32 	%r508, %r502, %r505;
	min.s32 	%r509, %r497, %r508;
	ld.shared.u32 	%r510, [%r639+-8044];
	ld.shared.u32 	%r511, [%r638+-2688];
	add.s32 	%r512, %r511, %r510;
	min.s32 	%r513, %r501, %r512;
	ld.shared.u32 	%r514, [%r638+-2560];
	add.s32 	%r515, %r514, %r510;
	min.s32 	%r516, %r504, %r515;
	ld.shared.u32 	%r517, [%r639+148];
	add.s32 	%r518, %r511, %r517;
	min.s32 	%r519, %r507, %r518;
	add.s32 	%r520, %r514, %r517;
	min.s32 	%r521, %r509, %r520;
	ld.shared.u32 	%r522, [%r639+-8040];
	ld.shared.u32 	%r523, [%r638+-2432];
	add.s32 	%r524, %r523, %r522;
	min.s32 	%r525, %r513, %r524;
	ld.shared.u32 	%r526, [%r638+-2304];
	add.s32 	%r527, %r526, %r522;
	min.s32 	%r528, %r516, %r527;
	ld.shared.u32 	%r529, [%r639+152];
	add.s32 	%r530, %r523, %r529;
	min.s32 	%r531, %r519, %r530;
	add.s32 	%r532, %r526, %r529;
	min.s32 	%r533, %r521, %r532;
	ld.shared.u32 	%r534, [%r639+-8036];
	ld.shared.u32 	%r535, [%r638+-2176];
	add.s32 	%r536, %r535, %r534;
	min.s32 	%r537, %r525, %r536;
	ld.shared.u32 	%r538, [%r638+-2048];
	add.s32 	%r539, %r538, %r534;
	min.s32 	%r540, %r528, %r539;
	ld.shared.u32 	%r541, [%r639+156];
	add.s32 	%r542, %r535, %r541;
	min.s32 	%r543, %r531, %r542;
	add.s32 	%r544, %r538, %r541;
	min.s32 	%r545, %r533, %r544;
	ld.shared.u32 	%r546, [%r639+-8032];
	ld.shared.u32 	%r547, [%r638+-1920];
	add.s32 	%r548, %r547, %r546;
	min.s32 	%r549, %r537, %r548;
	ld.shared.u32 	%r550, [%r638+-1792];
	add.s32 	%r551, %r550, %r546;
	min.s32 	%r552, %r540, %r551;
	ld.shared.u32 	%r553, [%r639+160];
	add.s32 	%r554, %r547, %r553;
	min.s32 	%r555, %r543, %r554;
	add.s32 	%r556, %r550, %r553;
	min.s32 	%r557, %r545, %r556;
	ld.shared.u32 	%r558, [%r639+-8028];
	ld.shared.u32 	%r559, [%r638+-1664];
	add.s32 	%r560, %r559, %r558;
	min.s32 	%r561, %r549, %r560;
	ld.shared.u32 	%r562, [%r638+-1536];
	add.s32 	%r563, %r562, %r558;
	min.s32 	%r564, %r552, %r563;
	ld.shared.u32 	%r565, [%r639+164];
	add.s32 	%r566, %r559, %r565;
	min.s32 	%r567, %r555, %r566;
	add.s32 	%r568, %r562, %r565;
	min.s32 	%r569, %r557, %r568;
	ld.shared.u32 	%r570, [%r639+-8024];
	ld.shared.u32 	%r571, [%r638+-1408];
	add.s32 	%r572, %r571, %r570;
	min.s32 	%r573, %r561, %r572;
	ld.shared.u32 	%r574, [%r638+-1280];
	add.s32 	%r575, %r574, %r570;
	min.s32 	%r576, %r564, %r575;
	ld.shared.u32 	%r577, [%r639+168];
	add.s32 	%r578, %r571, %r577;
	min.s32 	%r579, %r567, %r578;
	add.s32 	%r580, %r574, %r577;
	min.s32 	%r581, %r569, %r580;
	ld.shared.u32 	%r582, [%r639+-8020];
	ld.shared.u32 	%r583, [%r638+-1152];
	add.s32 	%r584, %r583, %r582;
	min.s32 	%r585, %r573, %r584;
	ld.shared.u32 	%r586, [%r638+-1024];
	add.s32 	%r587, %r586, %r582;
	min.s32 	%r588, %r576, %r587;
	ld.shared.u32 	%r589, [%r639+172];
	add.s32 	%r590, %r583, %r589;
	min.s32 	%r591, %r579, %r590;
	add.s32 	%r592, %r586, %r589;
	min.s32 	%r593, %r581, %r592;
	ld.shared.u32 	%r594, [%r639+-8016];
	ld.shared.u32 	%r595, [%r638+-896];
	add.s32 	%r596, %r595, %r594;
	min.s32 	%r597, %r585, %r596;
	ld.shared.u32 	%r598, [%r638+-768];
	add.s32 	%r599, %r598, %r594;
	min.s32 	%r600, %r588, %r599;
	ld.shared.u32 	%r601, [%r639+176];
	add.s32 	%r602, %r595, %r601;
	min.s32 	%r603, %r591, %r602;
	add.s32 	%r604, %r598, %r601;
	min.s32 	%r605, %r593, %r604;
	ld.shared.u32 	%r606, [%r639+-8012];
	ld.shared.u32 	%r607, [%r638+-640];
	add.s32 	%r608, %r607, %r606;
	min.s32 	%r609, %r597, %r608;
	ld.shared.u32 	%r610, [%r638+-512];
	add.s32 	%r611, %r610, %r606;
	min.s32 	%r612, %r600, %r611;
	ld.shared.u32 	%r613, [%r639+180];
	add.s32 	%r614, %r607, %r613;
	min.s32 	%r615, %r603, %r614;
	add.s32 	%r616, %r610, %r613;
	min.s32 	%r617, %r605, %r616;
	ld.shared.u32 	%r618, [%r639+-8008];
	ld.shared.u32 	%r619, [%r638+-384];
	add.s32 	%r620, %r619, %r618;
	min.s32 	%r621, %r609, %r620;
	ld.shared.u32 	%r622, [%r638+-256];
	add.s32 	%r623, %r622, %r618;
	min.s32 	%r624, %r612, %r623;
	ld.shared.u32 	%r625, [%r639+184];
	add.s32 	%r626, %r619, %r625;
	min.s32 	%r627, %r615, %r626;
	add.s32 	%r628, %r622, %r625;
	min.s32 	%r629, %r617, %r628;
	ld.shared.u32 	%r630, [%r639+-8004];
	ld.shared.u32 	%r631, [%r638+-128];
	add.s32 	%r632, %r631, %r630;
	min.s32 	%r644, %r621, %r632;
	ld.shared.u32 	%r633, [%r638];
	add.s32 	%r634, %r633, %r630;
	min.s32 	%r643, %r624, %r634;
	ld.shared.u32 	%r635, [%r639+188];
	add.s32 	%r636, %r631, %r635;
	min.s32 	%r642, %r627, %r636;
	add.s32 	%r637, %r633, %r635;
	min.s32 	%r641, %r629, %r637;
	add.s32 	%r639, %r639, 192;
	add.s32 	%r638, %r638, 12288;
	bra.uni 	$L__BB2_1;
$L__BB2_3:
	st.global.u32 	[%rd1], %r14;
	st.global.u32 	[%rd1+128], %r15;
	st.global.u32 	[%rd2], %r16;
	st.global.u32 	[%rd2+128], %r17;
	ret;

}


// ===== COMPILED SASS (sm_100) =====

	.target	sm_100

	.elftype	@"ET_EXEC"


//--------------------- .note.nv.tkinfo           --------------------------
	.section	.note.nv.tkinfo,"",@"SHT_NOTE"
	.sectionflags	@"SHF_NOTE_NV_TKINFO"
	.tkinfo
        /*0018*/ 	.word	0x00000002
        /*0030*/ 	.string	""
        /*0030*/ 	.string	"ptxas"
        /*0030*/ 	.string	"Cuda compilation tools, release 13.0, V13.0.88"
        /*0030*/ 	.string	"Build cuda_13.0.r13.0/compiler.36424714_0"
        /*0030*/ 	.string	"-arch sm_100 -m 64 "



//--------------------- .note.nv.cuinfo           --------------------------
	.section	.note.nv.cuinfo,"",@"SHT_NOTE"
	.sectionflags	@"SHF_NOTE_NV_CUINFO"
        /*0018*/ 	.short	0x0002
        /*001a*/ 	.short	0x0064
        /*001c*/ 	.short	0x0082
	.zero		2


//--------------------- .nv.info                  --------------------------
	.section	.nv.info,"",@"SHT_CUDA_INFO"
	.align	4


	//----- nvinfo : EIATTR_REGCOUNT
	.align		4
        /*0000*/ 	.byte	0x04, 0x2f
        /*0002*/ 	.short	(.L_1 - .L_0)
	.align		4
.L_0:
        /*0004*/ 	.word	index@(_Z6phase1iiPii)
        /*0008*/ 	.word	0x00000016


	//----- nvinfo : EIATTR_FRAME_SIZE
	.align		4
.L_1:
        /*000c*/ 	.byte	0x04, 0x11
        /*000e*/ 	.short	(.L_3 - .L_2)
	.align		4
.L_2:
        /*0010*/ 	.word	index@(_Z6phase1iiPii)
        /*0014*/ 	.word	0x00000000


	//----- nvinfo : EIATTR_REGCOUNT
	.align		4
.L_3:
        /*0018*/ 	.byte	0x04, 0x2f
        /*001a*/ 	.short	(.L_5 - .L_4)
	.align		4
.L_4:
        /*001c*/ 	.word	index@(_Z6phase2iiPii)
        /*0020*/ 	.word	0x00000020


	//----- nvinfo : EIATTR_FRAME_SIZE
	.align		4
.L_5:
        /*0024*/ 	.byte	0x04, 0x11
        /*0026*/ 	.short	(.L_7 - .L_6)
	.align		4
.L_6:
        /*0028*/ 	.word	index@(_Z6phase2iiPii)
        /*002c*/ 	.word	0x00000000


	//----- nvinfo : EIATTR_REGCOUNT
	.align		4
.L_7:
        /*0030*/ 	.byte	0x04, 0x2f
        /*0032*/ 	.short	(.L_9 - .L_8)
	.align		4
.L_8:
        /*0034*/ 	.word	index@(_Z6phase3iiPii)
        /*0038*/ 	.word	0x00000020


	//----- nvinfo : EIATTR_FRAME_SIZE
	.align		4
.L_9:
        /*003c*/ 	.byte	0x04, 0x11
        /*003e*/ 	.short	(.L_11 - .L_10)
	.align		4
.L_10:
        /*0040*/ 	.word	index@(_Z6phase3iiPii)
        /*0044*/ 	.word	0x00000000


	//----- nvinfo : EIATTR_MIN_STACK_SIZE
	.align		4
.L_11:
        /*0048*/ 	.byte	0x04, 0x12
        /*004a*/ 	.short	(.L_13 - .L_12)
	.align		4
.L_12:
        /*004c*/ 	.word	index@(_Z6phase3iiPii)
        /*0050*/ 	.word	0x00000000


	//----- nvinfo : EIATTR_MIN_STACK_SIZE
	.align		4
.L_13:
        /*0054*/ 	.byte	0x04, 0x12
        /*0056*/ 	.short	(.L_15 - .L_14)
	.align		4
.L_14:
        /*0058*/ 	.word	index@(_Z6phase2iiPii)
        /*005c*/ 	.word	0x00000000


	//----- nvinfo : EIATTR_MIN_STACK_SIZE
	.align		4
.L_15:
        /*0060*/ 	.byte	0x04, 0x12
        /*0062*/ 	.short	(.L_17 - .L_16)
	.align		4
.L_16:
        /*0064*/ 	.word	index@(_Z6phase1iiPii)
        /*0068*/ 	.word	0x00000000
.L_17:


//--------------------- .nv.compat                --------------------------
	.section	.nv.compat,"",@"SHT_CUDA_COMPAT_INFO"
	.align	4
        /*0000*/ 	.byte	0x02, 0x09, 0x00, 0x00, 0x02, 0x02, 0x01, 0x00, 0x02, 0x05, 0x05, 0x00, 0x03, 0x07, 0x01, 0x01
        /*0010*/ 	.byte	0x02, 0x03, 0x00, 0x00, 0x02, 0x06, 0x01, 0x00, 0x04, 0x0b, 0x08, 0x00, 0x09, 0x00, 0x00, 0x00
        /*0020*/ 	.byte	0x00, 0x00, 0x00, 0x00


//--------------------- .nv.info._Z6phase3iiPii   --------------------------
	.section	.nv.info._Z6phase3iiPii,"",@"SHT_CUDA_INFO"
	.sectionflags	@""
	.align	4


	//----- nvinfo : EIATTR_CUDA_API_VERSION
	.align		4
        /*0000*/ 	.byte	0x04, 0x37
        /*0002*/ 	.short	(.L_19 - .L_18)
.L_18:
        /*0004*/ 	.word	0x00000082


	//----- nvinfo : EIATTR_KPARAM_INFO
	.align		4
.L_19:
        /*0008*/ 	.byte	0x04, 0x17
        /*000a*/ 	.short	(.L_21 - .L_20)
.L_20:
        /*000c*/ 	.word	0x00000000
        /*0010*/ 	.short	0x0003
        /*0012*/ 	.short	0x0010
        /*0014*/ 	.byte	0x00, 0xf0, 0x11, 0x00


	//----- nvinfo : EIATTR_KPARAM_INFO
	.align		4
.L_21:
        /*0018*/ 	.byte	0x04, 0x17
        /*001a*/ 	.short	(.L_23 - .L_22)
.L_22:
        /*001c*/ 	.word	0x00000000
        /*0020*/ 	.short	0x0002
        /*0022*/ 	.short	0x0008
        /*0024*/ 	.byte	0x00, 0xf5, 0x21, 0x00


	//----- nvinfo : EIATTR_KPARAM_INFO
	.align		4
.L_23:
        /*0028*/ 	.byte	0x04, 0x17
        /*002a*/ 	.short	(.L_25 - .L_24)
.L_24:
        /*002c*/ 	.word	0x00000000
        /*0030*/ 	.short	0x0001
        /*0032*/ 	.short	0x0004
        /*0034*/ 	.byte	0x00, 0xf0, 0x11, 0x00


	//----- nvinfo : EIATTR_KPARAM_INFO
	.align		4
.L_25:
        /*0038*/ 	.byte	0x04, 0x17
        /*003a*/ 	.short	(.L_27 - .L_26)
.L_26:
        /*003c*/ 	.word	0x00000000
        /*0040*/ 	.short	0x0000
        /*0042*/ 	.short	0x0000
        /*0044*/ 	.byte	0x00, 0xf0, 0x11, 0x00


	//----- nvinfo : EIATTR_SPARSE_MMA_MASK
	.align		4
.L_27:
        /*0048*/ 	.byte	0x03, 0x50
        /*004a*/ 	.short	0x0000


	//----- nvinfo : EIATTR_MAXREG_COUNT
	.align		4
        /*004c*/ 	.byte	0x03, 0x1b
        /*004e*/ 	.short	0x00ff


	//----- nvinfo : EIATTR_NUM_BARRIERS
	.align		4
        /*0050*/ 	.byte	0x02, 0x4c
        /*0052*/ 	.byte	0x01
	.zero		1


	//----- nvinfo : EIATTR_MERCURY_ISA_VERSION
	.align		4
        /*0054*/ 	.byte	0x03, 0x5f
        /*0056*/ 	.short	0x0101


	//----- nvinfo : EIATTR_VRC_CTA_INIT_COUNT
	.align		4
        /*0058*/ 	.byte	0x02, 0x4a
	.zero		1
	.zero		1


	//----- nvinfo : EIATTR_EXIT_INSTR_OFFSETS
	.align		4
        /*005c*/ 	.byte	0x04, 0x1c
        /*005e*/ 	.short	(.L_29 - .L_28)


	//   ....[0]....
.L_28:
        /*0060*/ 	.word	0x00001ec0


	//----- nvinfo : EIATTR_CBANK_PARAM_SIZE
	.align		4
.L_29:
        /*0064*/ 	.byte	0x03, 0x19
        /*0066*/ 	.short	0x0014


	//----- nvinfo : EIATTR_PARAM_CBANK
	.align		4
        /*0068*/ 	.byte	0x04, 0x0a
        /*006a*/ 	.short	(.L_31 - .L_30)
	.align		4
.L_30:
        /*006c*/ 	.word	index@(.nv.constant0._Z6phase3iiPii)
        /*0070*/ 	.short	0x0380
        /*0072*/ 	.short	0x0014


	//----- nvinfo : EIATTR_SW_WAR
	.align		4
.L_31:
        /*0074*/ 	.byte	0x04, 0x36
        /*0076*/ 	.short	(.L_33 - .L_32)
.L_32:
        /*0078*/ 	.word	0x00000008
.L_33:


//--------------------- .nv.info._Z6phase2iiPii   --------------------------
	.section	.nv.info._Z6phase2iiPii,"",@"SHT_CUDA_INFO"
	.sectionflags	@""
	.align	4


	//----- nvinfo : EIATTR_CUDA_API_VERSION
	.align		4
        /*0000*/ 	.byte	0x04, 0x37
        /*0002*/ 	.short	(.L_35 - .L_34)
.L_34:
        /*0004*/ 	.word	0x00000082


	//----- nvinfo : EIATTR_KPARAM_INFO
	.align		4
.L_35:
        /*0008*/ 	.byte	0x04, 0x17
        /*000a*/ 	.short	(.L_37 - .L_36)
.L_36:
        /*000c*/ 	.word	0x00000000
        /*0010*/ 	.short	0x0003
        /*0012*/ 	.short	0x0010
        /*0014*/ 	.byte	0x00, 0xf0, 0x11, 0x00


	//----- nvinfo : EIATTR_KPARAM_INFO
	.align		4
.L_37:
        /*0018*/ 	.byte	0x04, 0x17
        /*001a*/ 	.short	(.L_39 - .L_38)
.L_38:
        /*001c*/ 	.word	0x00000000
        /*0020*/ 	.short	0x0002
        /*0022*/ 	.short	0x0008
        /*0024*/ 	.byte	0x00, 0xf5, 0x21, 0x00


	//----- nvinfo : EIATTR_KPARAM_INFO
	.align		4
.L_39:
        /*0028*/ 	.byte	0x04, 0x17
        /*002a*/ 	.short	(.L_41 - .L_40)
.L_40:
        /*002c*/ 	.word	0x00000000
        /*0030*/ 	.short	0x0001
        /*0032*/ 	.short	0x0004
        /*0034*/ 	.byte	0x00, 0xf0, 0x11, 0x00


	//----- nvinfo : EIATTR_KPARAM_INFO
	.align		4
.L_41:
        /*0038*/ 	.byte	0x04, 0x17
        /*003a*/ 	.short	(.L_43 - .L_42)
.L_42:
        /*003c*/ 	.word	0x00000000
        /*0040*/ 	.short	0x0000
        /*0042*/ 	.short	0x0000
        /*0044*/ 	.byte	0x00, 0xf0, 0x11, 0x00


	//----- nvinfo : EIATTR_SPARSE_MMA_MASK
	.align		4
.L_43:
        /*0048*/ 	.byte	0x03, 0x50
        /*004a*/ 	.short	0x0000


	//----- nvinfo : EIATTR_MAXREG_COUNT
	.align		4
        /*004c*/ 	.byte	0x03, 0x1b
        /*004e*/ 	.short	0x00ff


	//----- nvinfo : EIATTR_NUM_BARRIERS
	.align		4
        /*0050*/ 	.byte	0x02, 0x4c
        /*0052*/ 	.byte	0x01
	.zero		1


	//----- nvinfo : EIATTR_MERCURY_ISA_VERSION
	.align		4
        /*0054*/ 	.byte	0x03, 0x5f
        /*0056*/ 	.short	0x0101


	//----- nvinfo : EIATTR_VRC_CTA_INIT_COUNT
	.align		4
        /*0058*/ 	.byte	0x02, 0x4a
	.zero		1
	.zero		1


	//----- nvinfo : EIATTR_EXIT_INSTR_OFFSETS
	.align		4
        /*005c*/ 	.byte	0x04, 0x1c
        /*005e*/ 	.short	(.L_45 - .L_44)


	//   ....[0]....
.L_44:
        /*0060*/ 	.word	0x00001ec0


	//----- nvinfo : EIATTR_CBANK_PARAM_SIZE
	.align		4
.L_45:
        /*0064*/ 	.byte	0x03, 0x19
        /*0066*/ 	.short	0x0014


	//----- nvinfo : EIATTR_PARAM_CBANK
	.align		4
        /*0068*/ 	.byte	0x04, 0x0a
        /*006a*/ 	.short	(.L_47 - .L_46)
	.align		4
.L_46:
        /*006c*/ 	.word	index@(.nv.constant0._Z6phase2iiPii)
        /*0070*/ 	.short	0x0380
        /*0072*/ 	.short	0x0014


	//----- nvinfo : EIATTR_SW_WAR
	.align		4
.L_47:
        /*0074*/ 	.byte	0x04, 0x36
        /*0076*/ 	.short	(.L_49 - .L_48)
.L_48:
        /*0078*/ 	.word	0x00000008
.L_49:


//--------------------- .nv.info._Z6phase1iiPii   --------------------------
	.section	.nv.info._Z6phase1iiPii,"",@"SHT_CUDA_INFO"
	.sectionflags	@""
	.align	4


	//----- nvinfo : EIATTR_CUDA_API_VERSION
	.align		4
        /*0000*/ 	.byte	0x04, 0x37
        /*0002*/ 	.short	(.L_51 - .L_50)
.L_50:
        /*0004*/ 	.word	0x00000082


	//----- nvinfo : EIATTR_KPARAM_INFO
	.align		4
.L_51:
        /*0008*/ 	.byte	0x04, 0x17
        /*000a*/ 	.short	(.L_53 - .L_52)
.L_52:
        /*000c*/ 	.word	0x00000000
        /*0010*/ 	.short	0x0003
        /*0012*/ 	.short	0x0010
        /*0014*/ 	.byte	0x00, 0xf0, 0x11, 0x00


	//----- nvinfo : EIATTR_KPARAM_INFO
	.align		4
.L_53:
        /*0018*/ 	.byte	0x04, 0x17
        /*001a*/ 	.short	(.L_55 - .L_54)
.L_54:
        /*001c*/ 	.word	0x00000000
        /*0020*/ 	.short	0x0002
        /*0022*/ 	.short	0x0008
        /*0024*/ 	.byte	0x00, 0xf5, 0x21, 0x00


	//----- nvinfo : EIATTR_KPARAM_INFO
	.align		4
.L_55:
        /*0028*/ 	.byte	0x04, 0x17
        /*002a*/ 	.short	(.L_57 - .L_56)
.L_56:
        /*002c*/ 	.word	0x00000000
        /*0030*/ 	.short	0x0001
        /*0032*/ 	.short	0x0004
        /*0034*/ 	.byte	0x00, 0xf0, 0x11, 0x00


	//----- nvinfo : EIATTR_KPARAM_INFO
	.align		4
.L_57:
        /*0038*/ 	.byte	0x04, 0x17
        /*003a*/ 	.short	(.L_59 - .L_58)
.L_58:
        /*003c*/ 	.word	0x00000000
        /*0040*/ 	.short	0x0000
        /*0042*/ 	.short	0x0000
        /*0044*/ 	.byte	0x00, 0xf0, 0x11, 0x00


	//----- nvinfo : EIATTR_SPARSE_MMA_MASK
	.align		4
.L_59:
        /*0048*/ 	.byte	0x03, 0x50
        /*004a*/ 	.short	0x0000


	//----- nvinfo : EIATTR_MAXREG_COUNT
	.align		4
        /*004c*/ 	.byte	0x03, 0x1b
        /*004e*/ 	.short	0x00ff


	//----- nvinfo : EIATTR_NUM_BARRIERS
	.align		4
        /*0050*/ 	.byte	0x02, 0x4c
        /*0052*/ 	.byte	0x01
	.zero		1


	//----- nvinfo : EIATTR_MERCURY_ISA_VERSION
	.align		4
        /*0054*/ 	.byte	0x03, 0x5f
        /*0056*/ 	.short	0x0101


	//----- nvinfo : EIATTR_VRC_CTA_INIT_COUNT
	.align		4
        /*0058*/ 	.byte	0x02, 0x4a
	.zero		1
	.zero		1


	//----- nvinfo : EIATTR_EXIT_INSTR_OFFSETS
	.align		4
        /*005c*/ 	.byte	0x04, 0x1c
        /*005e*/ 	.short	(.L_61 - .L_60)


	//   ....[0]....
.L_60:
        /*0060*/ 	.word	0x00005700


	//----- nvinfo : EIATTR_CBANK_PARAM_SIZE
	.align		4
.L_61:
        /*0064*/ 	.byte	0x03, 0x19
        /*0066*/ 	.short	0x0014


	//----- nvinfo : EIATTR_PARAM_CBANK
	.align		4
        /*0068*/ 	.byte	0x04, 0x0a
        /*006a*/ 	.short	(.L_63 - .L_62)
	.align		4
.L_62:
        /*006c*/ 	.word	index@(.nv.constant0._Z6phase1iiPii)
        /*0070*/ 	.short	0x0380
        /*0072*/ 	.short	0x0014


	//----- nvinfo : EIATTR_SW_WAR
	.align		4
.L_63:
        /*0074*/ 	.byte	0x04, 0x36
        /*0076*/ 	.short	(.L_65 - .L_64)
.L_64:
        /*0078*/ 	.word	0x00000008
.L_65:


//--------------------- .nv.callgraph             --------------------------
	.section	.nv.callgraph,"",@"SHT_CUDA_CALLGRAPH"
	.align	4
	.sectionentsize	8
	.align		4
        /*0000*/ 	.word	0x00000000
	.align		4
        /*0004*/ 	.word	0xffffffff
	.align		4
        /*0008*/ 	.word	0x00000000
	.align		4
        /*000c*/ 	.word	0xfffffffe
	.align		4
        /*0010*/ 	.word	0x00000000
	.align		4
        /*0014*/ 	.word	0xfffffffd
	.align		4
        /*0018*/ 	.word	0x00000000
	.align		4
        /*001c*/ 	.word	0xfffffffc


//--------------------- .text._Z6phase3iiPii      --------------------------
	.section	.text._Z6phase3iiPii,"ax",@progbits
	.align	128
        .global         _Z6phase3iiPii
        .type           _Z6phase3iiPii,@function
        .size           _Z6phase3iiPii,(.L_x_6 - _Z6phase3iiPii)
        .other          _Z6phase3iiPii,@"STO_CUDA_ENTRY STV_DEFAULT"
_Z6phase3iiPii:
.text._Z6phase3iiPii:
[----:B------:R-:W-:Y:S08]  /*0000*/  LDC R1, c[0x0][0x37c] ;  /* 0x0000df00ff017b82 */ /* 0x000ff00000000800 */
[----:B------:R-:W0:Y:S01]  /*0010*/  S2UR UR4, SR_CTAID.X ;  /* 0x00000000000479c3 */ /* 0x000e220000002500 */
[----:B------:R-:W1:Y:S01]  /*0020*/  S2R R13, SR_TID.X ;  /* 0x00000000000d7919 */ /* 0x000e620000002100 */
[----:B------:R-:W2:Y:S01]  /*0030*/  LDCU UR8, c[0x0][0x390] ;  /* 0x00007200ff0877ac */ /* 0x000ea20008000800 */
[----:B------:R-:W3:Y:S05]  /*0040*/  S2R R0, SR_TID.Y ;  /* 0x0000000000007919 */ /* 0x000eea0000002200 */
[----:B------:R-:W4:Y:S08]  /*0050*/  LDC R3, c[0x0][0x384] ;  /* 0x0000e100ff037b82 */ /* 0x000f300000000800 */
[----:B------:R-:W5:Y:S01]  /*0060*/  S2UR UR5, SR_CTAID.Y ;  /* 0x00000000000579c3 */ /* 0x000f620000002600 */
[----:B0-----:R-:W-:-:S07]  /*0070*/  UIADD3 UR6, UPT, UPT, UR4, 0x1, URZ ;  /* 0x0000000104067890 */ /* 0x001fce000fffe0ff */
[----:B------:R-:W0:Y:S01]  /*0080*/  LDC.64 R20, c[0x0][0x388] ;  /* 0x0000e200ff147b82 */ /* 0x000e220000000a00 */
[----:B------:R-:W-:Y:S01]  /*0090*/  IMAD.U32 R5, RZ, RZ, UR6 ;  /* 0x00000006ff057e24 */ /* 0x000fe2000f8e00ff */
[C---:B----4-:R-:W-:Y:S01]  /*00a0*/  ISETP.LE.U32.AND P0, PT, R3.reuse, UR4, PT ;  /* 0x0000000403007c0c */ /* 0x050fe2000bf03070 */
[C---:B-1----:R-:W-:Y:S01]  /*00b0*/  IMAD R2, R3.reuse, 0x40, R13 ;  /* 0x0000004003027824 */ /* 0x042fe200078e020d */
[----:B------:R-:W1:Y:S01]  /*00c0*/  LDCU.64 UR6, c[0x0][0x358] ;  /* 0x00006b00ff0677ac */ /* 0x000e620008000a00 */
[C---:B-----5:R-:W-:Y:S01]  /*00d0*/  ISETP.LE.U32.AND P1, PT, R3.reuse, UR5, PT ;  /* 0x0000000503007c0c */ /* 0x060fe2000bf23070 */
[----:B------:R-:W-:Y:S01]  /*00e0*/  UIADD3 UR9, UPT, UPT, UR5, 0x1, URZ ;  /* 0x0000000105097890 */ /* 0x000fe2000fffe0ff */
[----:B---3--:R-:W-:-:S08]  /*00f0*/  IMAD R3, R3, 0x40, R0 ;  /* 0x0000004003037824 */ /* 0x008fd000078e0200 */
[----:B------:R-:W-:Y:S02]  /*0100*/  @!P0 IMAD R5, RZ, RZ, UR4 ;  /* 0x00000004ff058e24 */ /* 0x000fe4000f8e02ff */
[----:B------:R-:W-:Y:S02]  /*0110*/  IMAD.U32 R12, RZ, RZ, UR9 ;  /* 0x00000009ff0c7e24 */ /* 0x000fe4000f8e00ff */
[----:B------:R-:W-:Y:S02]  /*0120*/  IMAD R5, R5, 0x40, R0 ;  /* 0x0000004005057824 */ /* 0x000fe400078e0200 */
[----:B------:R-:W-:Y:S02]  /*0130*/  VIADD R9, R3, 0x20 ;  /* 0x0000002003097836 */ /* 0x000fe40000000000 */
[----:B------:R-:W-:Y:S02]  /*0140*/  @!P1 IMAD R12, RZ, RZ, UR5 ;  /* 0x00000005ff0c9e24 */ /* 0x000fe4000f8e02ff */
[----:B------:R-:W-:-:S02]  /*0150*/  VIADD R7, R5, 0x20 ;  /* 0x0000002005077836 */ /* 0x000fc40000000000 */
[----:B------:R-:W-:Y:S02]  /*0160*/  IMAD R12, R12, 0x40, R13 ;  /* 0x000000400c0c7824 */ /* 0x000fe400078e020d */
[----:B--2---:R-:W-:Y:S02]  /*0170*/  IMAD R15, R5, UR8, R2 ;  /* 0x00000008050f7c24 */ /* 0x004fe4000f8e0202 */
[----:B------:R-:W-:Y:S02]  /*0180*/  IMAD R11, R3, UR8, R12 ;  /* 0x00000008030b7c24 */ /* 0x000fe4000f8e020c */
[----:B------:R-:W-:Y:S02]  /*0190*/  IMAD R3, R7, UR8, R2 ;  /* 0x0000000807037c24 */ /* 0x000fe4000f8e0202 */
[----:B------:R-:W-:Y:S02]  /*01a0*/  IMAD R9, R9, UR8, R12 ;  /* 0x0000000809097c24 */ /* 0x000fe4000f8e020c */
[----:B0-----:R-:W-:-:S04]  /*01b0*/  IMAD.WIDE R14, R15, 0x4, R20 ;  /* 0x000000040f0e7825 */ /* 0x001fc800078e0214 */
[--C-:B------:R-:W-:Y:S01]  /*01c0*/  IMAD.WIDE R10, R11, 0x4, R20.reuse ;  /* 0x000000040b0a7825 */ /* 0x100fe200078e0214 */
[----:B-1----:R-:W2:Y:S03]  /*01d0*/  LDG.E R4, desc[UR6][R14.64] ;  /* 0x000000060e047981 */ /* 0x002ea6000c1e1900 */
[--C-:B------:R-:W-:Y:S01]  /*01e0*/  IMAD.WIDE R2, R3, 0x4, R20.reuse ;  /* 0x0000000403027825 */ /* 0x100fe200078e0214 */
[----:B------:R-:W3:Y:S03]  /*01f0*/  LDG.E R8, desc[UR6][R14.64+0x80] ;  /* 0x000080060e087981 */ /* 0x000ee6000c1e1900 */
[----:B------:R-:W-:Y:S01]  /*0200*/  IMAD.WIDE R16, R9, 0x4, R20 ;  /* 0x0000000409107825 */ /* 0x000fe200078e0214 */
[----:B------:R-:W4:Y:S04]  /*0210*/  LDG.E R6, desc[UR6][R10.64] ;  /* 0x000000060a067981 */ /* 0x000f28000c1e1900 */
[----:B------:R-:W5:Y:S04]  /*0220*/  LDG.E R24, desc[UR6][R10.64+0x80] ;  /* 0x000080060a187981 */ /* 0x000f68000c1e1900 */
[----:B------:R-:W5:Y:S04]  /*0230*/  LDG.E R25, desc[UR6][R2.64] ;  /* 0x0000000602197981 */ /* 0x000f68000c1e1900 */
[----:B------:R0:W5:Y:S04]  /*0240*/  LDG.E R28, desc[UR6][R2.64+0x80] ;  /* 0x00008006021c7981 */ /* 0x000168000c1e1900 */
[----:B------:R-:W5:Y:S04]  /*0250*/  LDG.E R26, desc[UR6][R16.64] ;  /* 0x00000006101a7981 */ /* 0x000f68000c1e1900 */
[----:B------:R-:W5:Y:S01]  /*0260*/  LDG.E R29, desc[UR6][R16.64+0x80] ;  /* 0x00008006101d7981 */ /* 0x000f62000c1e1900 */
[----:B------:R-:W-:-:S02]  /*0270*/  IMAD R23, R5, UR8, R12 ;  /* 0x0000000805177c24 */ /* 0x000fc4000f8e020c */
[----:B------:R-:W-:Y:S02]  /*0280*/  IMAD R7, R7, UR8, R12 ;  /* 0x0000000807077c24 */ /* 0x000fe4000f8e020c */
[----:B------:R-:W-:-:S04]  /*0290*/  IMAD.WIDE R22, R23, 0x4, R20 ;  /* 0x0000000417167825 */ /* 0x000fc800078e0214 */
[----:B------:R-:W-:Y:S01]  /*02a0*/  IMAD.WIDE R20, R7, 0x4, R20 ;  /* 0x0000000407147825 */ /* 0x000fe200078e0214 */
[----:B------:R-:W5:Y:S04]  /*02b0*/  LDG.E R5, desc[UR6][R22.64] ;  /* 0x0000000616057981 */ /* 0x000f68000c1e1900 */
[----:B------:R-:W5:Y:S04]  /*02c0*/  LDG.E R7, desc[UR6][R20.64] ;  /* 0x0000000614077981 */ /* 0x000f68000c1e1900 */
[----:B------:R-:W5:Y:S04]  /*02d0*/  LDG.E R9, desc[UR6][R22.64+0x80] ;  /* 0x0000800616097981 */ /* 0x000f68000c1e1900 */
[----:B------:R-:W5:Y:S01]  /*02e0*/  LDG.E R11, desc[UR6][R20.64+0x80] ;  /* 0x00008006140b7981 */ /* 0x000f62000c1e1900 */
[----:B------:R-:W1:Y:S01]  /*02f0*/  S2UR UR5, SR_CgaCtaId ;  /* 0x00000000000579c3 */ /* 0x000e620000008800 */
[----:B------:R-:W-:Y:S01]  /*0300*/  UMOV UR4, 0x400 ;  /* 0x0000040000047882 */ /* 0x000fe20000000000 */
[----:B0-----:R-:W-:Y:S01]  /*0310*/  IMAD R2, R0, 0x40, R13 ;  /* 0x0000004000027824 */ /* 0x001fe200078e020d */
[----:B-1----:R-:W-:-:S06]  /*0320*/  ULEA UR4, UR5, UR4, 0x18 ;  /* 0x0000000405047291 */ /* 0x002fcc000f8ec0ff */
[----:B------:R-:W-:Y:S02]  /*0330*/  LEA R27, R2, UR4, 0x2 ;  /* 0x00000004021b7c11 */ /* 0x000fe4000f8e10ff */
[----:B------:R-:W-:Y:S02]  /*0340*/  LEA R2, R13, UR4, 0x2 ;  /* 0x000000040d027c11 */ /* 0x000fe4000f8e10ff */
[----:B------:R-:W-:Y:S01]  /*0350*/  LEA R0, R0, UR4, 0x8 ;  /* 0x0000000400007c11 */ /* 0x000fe2000f8e40ff */
[----:B------:R-:W-:Y:S01]  /*0360*/  UMOV UR4, 0x2000 ;  /* 0x0000200000047882 */ /* 0x000fe20000000000 */
[----:B--2---:R-:W-:Y:S04]  /*0370*/  STS [R27], R4 ;  /* 0x000000041b007388 */ /* 0x004fe80000000800 */
[----:B---3--:R-:W-:Y:S04]  /*0380*/  STS [R27+0x80], R8 ;  /* 0x000080081b007388 */ /* 0x008fe80000000800 */
[----:B----4-:R-:W-:Y:S04]  /*0390*/  STS [R27+0x4000], R6 ;  /* 0x004000061b007388 */ /* 0x010fe80000000800 */
[----:B-----5:R-:W-:Y:S04]  /*03a0*/  STS [R27+0x4080], R24 ;  /* 0x004080181b007388 */ /* 0x020fe80000000800 */
[----:B------:R-:W-:Y:S04]  /*03b0*/  STS [R27+0x2000], R25 ;  /* 0x002000191b007388 */ /* 0x000fe80000000800 */
[----:B------:R-:W-:Y:S04]  /*03c0*/  STS [R27+0x2080], R28 ;  /* 0x0020801c1b007388 */ /* 0x000fe80000000800 */
[----:B------:R-:W-:Y:S04]  /*03d0*/  STS [R27+0x6000], R26 ;  /* 0x0060001a1b007388 */ /* 0x000fe80000000800 */
[----:B------:R-:W-:Y:S01]  /*03e0*/  STS [R27+0x6080], R29 ;  /* 0x0060801d1b007388 */ /* 0x000fe20000000800 */
[----:B------:R-:W-:Y:S06]  /*03f0*/  BAR.SYNC.DEFER_BLOCKING 0x0 ;  /* 0x0000000000007b1d */ /* 0x000fec0000010000 */
[----:B------:R-:W-:Y:S04]  /*0400*/  LDS R10, [R2+0x4000] ;  /* 0x00400000020a7984 */ /* 0x000fe80000000800 */
[----:B------:R-:W0:Y:S04]  /*0410*/  LDS.128 R12, [R0] ;  /* 0x00000000000c7984 */ /* 0x000e280000000c00 */
[----:B------:R-:W1:Y:S04]  /*0420*/  LDS.128 R16, [R0+0x2000] ;  /* 0x0020000000107984 */ /* 0x000e680000000c00 */
[----:B------:R-:W2:Y:S04]  /*0430*/  LDS R8, [R2+0x4080] ;  /* 0x0040800002087984 */ /* 0x000ea80000000800 */
[----:B------:R-:W3:Y:S04]  /*0440*/  LDS R6, [R2+0x4100] ;  /* 0x0041000002067984 */ /* 0x000ee80000000800 */
[----:B------:R-:W4:Y:S04]  /*0450*/  LDS R4, [R2+0x4180] ;  /* 0x0041800002047984 */ /* 0x000f280000000800 */
[----:B------:R-:W5:Y:S04]  /*0460*/  LDS R25, [R2+0x4200] ;  /* 0x0042000002197984 */ /* 0x000f680000000800 */
[----:B------:R-:W5:Y:S04]  /*0470*/  LDS R3, [R2+0x4280] ;  /* 0x0042800002037984 */ /* 0x000f680000000800 */
[----:B------:R-:W5:Y:S04]  /*0480*/  LDS R26, [R2+0x4300] ;  /* 0x00430000021a7984 */ /* 0x000f680000000800 */
[----:B------:R-:W5:Y:S04]  /*0490*/  LDS R24, [R2+0x4380] ;  /* 0x0043800002187984 */ /* 0x000f680000000800 */
[----:B------:R-:W-:Y:S01]  /*04a0*/  LDS R28, [R2+0x4580] ;  /* 0x00458000021c7984 */ /* 0x000fe20000000800 */
[----:B0-----:R-:W-:-:S02]  /*04b0*/  VIADDMNMX R5, R10, R12, R5, PT ;  /* 0x0000000c0a057246 */ /* 0x001fc40003800105 */
[----:B-1----:R-:W-:Y:S02]  /*04c0*/  VIADDMNMX R7, R10, R16, R7, PT ;  /* 0x000000100a077246 */ /* 0x002fe40003800107 */
[C---:B--2---:R-:W-:Y:S02]  /*04d0*/  VIADDMNMX R9, R8.reuse, R12, R9, PT ;  /* 0x0000000c08097246 */ /* 0x044fe40003800109 */
[----:B------:R-:W-:Y:S02]  /*04e0*/  VIADDMNMX R11, R8, R16, R11, PT ;  /* 0x00000010080b7246 */ /* 0x000fe4000380010b */
[C---:B---3--:R-:W-:Y:S02]  /*04f0*/  VIADDMNMX R5, R6.reuse, R13, R5, PT ;  /* 0x0000000d06057246 */ /* 0x048fe40003800105 */
[----:B------:R-:W-:Y:S02]  /*0500*/  VIADDMNMX R7, R6, R17, R7, PT ;  /* 0x0000001106077246 */ /* 0x000fe40003800107 */
[----:B----4-:R-:W-:-:S02]  /*0510*/  VIADDMNMX R9, R4, R13, R9, PT ;  /* 0x0000000d04097246 */ /* 0x010fc40003800109 */
[----:B------:R-:W-:Y:S01]  /*0520*/  VIADDMNMX R11, R4, R17, R11, PT ;  /* 0x00000011040b7246 */ /* 0x000fe2000380010b */
[----:B------:R-:W-:Y:S01]  /*0530*/  LDS R13, [R2+0x4480] ;  /* 0x00448000020d7984 */ /* 0x000fe20000000800 */
[C---:B-----5:R-:W-:Y:S02]  /*0540*/  VIADDMNMX R12, R25.reuse, R14, R5, PT ;  /* 0x0000000e190c7246 */ /* 0x060fe40003800105 */
[----:B------:R-:W-:Y:S01]  /*0550*/  VIADDMNMX R16, R25, R18, R7, PT ;  /* 0x0000001219107246 */ /* 0x000fe20003800107 */
[----:B------:R-:W-:Y:S01]  /*0560*/  LDS R17, [R2+0x4500] ;  /* 0x0045000002117984 */ /* 0x000fe20000000800 */
[C---:B------:R-:W-:Y:S02]  /*0570*/  VIADDMNMX R14, R3.reuse, R14, R9, PT ;  /* 0x0000000e030e7246 */ /* 0x040fe40003800109 */
[----:B------:R-:W-:Y:S01]  /*0580*/  VIADDMNMX R18, R3, R18, R11, PT ;  /* 0x0000001203127246 */ /* 0x000fe2000380010b */
[----:B------:R-:W0:Y:S01]  /*0590*/  LDS.128 R4, [R0+0x10] ;  /* 0x0000100000047984 */ /* 0x000e220000000c00 */
[----:B------:R-:W-:-:S02]  /*05a0*/  VIADDMNMX R12, R26, R15, R12, PT ;  /* 0x0000000f1a0c7246 */ /* 0x000fc4000380010c */
[----:B------:R-:W-:Y:S01]  /*05b0*/  VIADDMNMX R16, R26, R19, R16, PT ;  /* 0x000000131a107246 */ /* 0x000fe20003800110 */
[----:B------:R-:W1:Y:S01]  /*05c0*/  LDS R3, [R2+0x4400] ;  /* 0x0044000002037984 */ /* 0x000e620000000800 */
[C---:B------:R-:W-:Y:S02]  /*05d0*/  VIADDMNMX R14, R24.reuse, R15, R14, PT ;  /* 0x0000000f180e7246 */ /* 0x040fe4000380010e */
[----:B------:R-:W-:Y:S01]  /*05e0*/  VIADDMNMX R18, R24, R19, R18, PT ;  /* 0x0000001318127246 */ /* 0x000fe20003800112 */
[----:B------:R-:W2:Y:S04]  /*05f0*/  LDS.128 R8, [R0+0x2010] ;  /* 0x0020100000087984 */ /* 0x000ea80000000c00 */
[----:B------:R-:W3:Y:S04]  /*0600*/  LDS R25, [R2+0x4600] ;  /* 0x0046000002197984 */ /* 0x000ee80000000800 */
[----:B------:R-:W4:Y:S04]  /*0610*/  LDS R15, [R2+0x4680] ;  /* 0x00468000020f7984 */ /* 0x000f280000000800 */
[----:B------:R-:W5:Y:S04]  /*0620*/  LDS R24, [R2+0x4700] ;  /* 0x0047000002187984 */ /* 0x000f680000000800 */
[----:B------:R-:W5:Y:S01]  /*0630*/  LDS R26, [R2+0x4780] ;  /* 0x00478000021a7984 */ /* 0x000f620000000800 */
[----:B0-----:R-:W-:-:S02]  /*0640*/  VIADDMNMX R14, R13, R4, R14, PT ;  /* 0x000000040d0e7246 */ /* 0x001fc4000380010e */
[C---:B-1----:R-:W-:Y:S02]  /*0650*/  VIADDMNMX R12, R3.reuse, R4, R12, PT ;  /* 0x00000004030c7246 */ /* 0x042fe4000380010c */
[CC--:B------:R-:W-:Y:S02]  /*0660*/  VIADDMNMX R14, R28.reuse, R5.reuse, R14, PT ;  /* 0x000000051c0e7246 */ /* 0x0c0fe4000380010e */
[-C--:B--2---:R-:W-:Y:S02]  /*0670*/  VIADDMNMX R16, R3, R8.reuse, R16, PT ;  /* 0x0000000803107246 */ /* 0x084fe40003800110 */
[----:B------:R-:W-:Y:S01]  /*0680*/  VIADDMNMX R18, R13, R8, R18, PT ;  /* 0x000000080d127246 */ /* 0x000fe20003800112 */
[----:B------:R-:W-:Y:S01]  /*0690*/  LDS R3, [R2+0x4800] ;  /* 0x0048000002037984 */ /* 0x000fe20000000800 */
[C---:B------:R-:W-:Y:S02]  /*06a0*/  VIADDMNMX R4, R17.reuse, R5, R12, PT ;  /* 0x0000000511047246 */ /* 0x040fe4000380010c */
[-C--:B------:R-:W-:Y:S01]  /*06b0*/  VIADDMNMX R8, R17, R9.reuse, R16, PT ;  /* 0x0000000911087246 */ /* 0x080fe20003800110 */
[----:B------:R-:W-:Y:S01]  /*06c0*/  LDS R5, [R2+0x4880] ;  /* 0x0048800002057984 */ /* 0x000fe20000000800 */
[----:B------:R-:W-:-:S02]  /*06d0*/  VIADDMNMX R18, R28, R9, R18, PT ;  /* 0x000000091c127246 */ /* 0x000fc40003800112 */
[C---:B---3--:R-:W-:Y:S01]  /*06e0*/  VIADDMNMX R4, R25.reuse, R6, R4, PT ;  /* 0x0000000619047246 */ /* 0x048fe20003800104 */
[----:B------:R-:W-:Y:S01]  /*06f0*/  LDS R9, [R2+0x4900] ;  /* 0x0049000002097984 */ /* 0x000fe20000000800 */
[----:B------:R-:W-:Y:S02]  /*0700*/  VIADDMNMX R8, R25, R10, R8, PT ;  /* 0x0000000a19087246 */ /* 0x000fe40003800108 */
[C---:B----4-:R-:W-:Y:S01]  /*0710*/  VIADDMNMX R6, R15.reuse, R6, R14, PT ;  /* 0x000000060f067246 */ /* 0x050fe2000380010e */
[----:B------:R-:W-:Y:S01]  /*0720*/  LDS R28, [R2+0x4980] ;  /* 0x00498000021c7984 */ /* 0x000fe20000000800 */
[----:B------:R-:W-:Y:S02]  /*0730*/  VIADDMNMX R10, R15, R10, R18, PT ;  /* 0x0000000a0f0a7246 */ /* 0x000fe40003800112 */
[-C--:B-----5:R-:W-:Y:S01]  /*0740*/  VIADDMNMX R4, R24, R7.reuse, R4, PT ;  /* 0x0000000718047246 */ /* 0x0a0fe20003800104 */
[----:B------:R-:W0:Y:S01]  /*0750*/  LDS.128 R12, [R0+0x20] ;  /* 0x00002000000c7984 */ /* 0x000e220000000c00 */
[----:B------:R-:W-:-:S02]  /*0760*/  VIADDMNMX R6, R26, R7, R6, PT ;  /* 0x000000071a067246 */ /* 0x000fc40003800106 */
[-C--:B------:R-:W-:Y:S01]  /*0770*/  VIADDMNMX R8, R24, R11.reuse, R8, PT ;  /* 0x0000000b18087246 */ /* 0x080fe20003800108 */
[----:B------:R-:W1:Y:S01]  /*0780*/  LDS.128 R16, [R0+0x2020] ;  /* 0x0020200000107984 */ /* 0x000e620000000c00 */
[----:B------:R-:W-:-:S03]  /*0790*/  VIADDMNMX R10, R26, R11, R10, PT ;  /* 0x0000000b1a0a7246 */ /* 0x000fc6000380010a */
[----:B------:R-:W2:Y:S04]  /*07a0*/  LDS R25, [R2+0x4a00] ;  /* 0x004a000002197984 */ /* 0x000ea80000000800 */
[----:B------:R-:W3:Y:S04]  /*07b0*/  LDS R7, [R2+0x4a80] ;  /* 0x004a800002077984 */ /* 0x000ee80000000800 */
[----:B------:R-:W4:Y:S04]  /*07c0*/  LDS R24, [R2+0x4b00] ;  /* 0x004b000002187984 */ /* 0x000f280000000800 */
[----:B------:R-:W5:Y:S01]  /*07d0*/  LDS R26, [R2+0x4b80] ;  /* 0x004b8000021a7984 */ /* 0x000f620000000800 */
[----:B0-----:R-:W-:-:S02]  /*07e0*/  VIADDMNMX R4, R3, R12, R4, PT ;  /* 0x0000000c03047246 */ /* 0x001fc40003800104 */
[----:B------:R-:W-:Y:S02]  /*07f0*/  VIADDMNMX R6, R5, R12, R6, PT ;  /* 0x0000000c05067246 */ /* 0x000fe40003800106 */
[-C--:B-1----:R-:W-:Y:S02]  /*0800*/  VIADDMNMX R8, R3, R16.reuse, R8, PT ;  /* 0x0000001003087246 */ /* 0x082fe40003800108 */
[----:B------:R-:W-:Y:S01]  /*0810*/  VIADDMNMX R10, R5, R16, R10, PT ;  /* 0x00000010050a7246 */ /* 0x000fe2000380010a */
[----:B------:R-:W-:Y:S01]  /*0820*/  LDS R3, [R2+0x4c80] ;  /* 0x004c800002037984 */ /* 0x000fe20000000800 */
[C---:B------:R-:W-:Y:S02]  /*0830*/  VIADDMNMX R4, R9.reuse, R13, R4, PT ;  /* 0x0000000d09047246 */ /* 0x040fe40003800104 */
[----:B------:R-:W-:Y:S01]  /*0840*/  VIADDMNMX R8, R9, R17, R8, PT ;  /* 0x0000001109087246 */ /* 0x000fe20003800108 */
[----:B------:R-:W-:Y:S01]  /*0850*/  LDS R16, [R2+0x4d00] ;  /* 0x004d000002107984 */ /* 0x000fe20000000800 */
[----:B------:R-:W-:-:S02]  /*0860*/  VIADDMNMX R6, R28, R13, R6, PT ;  /* 0x0000000d1c067246 */ /* 0x000fc40003800106 */
[----:B------:R-:W-:Y:S01]  /*0870*/  VIADDMNMX R10, R28, R17, R10, PT ;  /* 0x000000111c0a7246 */ /* 0x000fe2000380010a */
[----:B------:R-:W-:Y:S01]  /*0880*/  LDS R13, [R2+0x4c00] ;  /* 0x004c0000020d7984 */ /* 0x000fe20000000800 */
[C---:B--2---:R-:W-:Y:S02]  /*0890*/  VIADDMNMX R12, R25.reuse, R14, R4, PT ;  /* 0x0000000e190c7246 */ /* 0x044fe40003800104 */
[----:B------:R-:W-:Y:S01]  /*08a0*/  VIADDMNMX R25, R25, R18, R8, PT ;  /* 0x0000001219197246 */ /* 0x000fe20003800108 */
[----:B------:R-:W-:Y:S01]  /*08b0*/  LDS R17, [R2+0x4e00] ;  /* 0x004e000002117984 */ /* 0x000fe20000000800 */
[C---:B---3--:R-:W-:Y:S02]  /*08c0*/  VIADDMNMX R14, R7.reuse, R14, R6, PT ;  /* 0x0000000e070e7246 */ /* 0x048fe40003800106 */
[----:B------:R-:W-:Y:S02]  /*08d0*/  VIADDMNMX R18, R7, R18, R10, PT ;  /* 0x0000001207127246 */ /* 0x000fe4000380010a */
[----:B------:R-:W0:Y:S01]  /*08e0*/  LDS.128 R4, [R0+0x30] ;  /* 0x0000300000047984 */ /* 0x000e220000000c00 */
[----:B----4-:R-:W-:-:S02]  /*08f0*/  VIADDMNMX R12, R24, R15, R12, PT ;  /* 0x0000000f180c7246 */ /* 0x010fc4000380010c */
[----:B------:R-:W-:Y:S01]  /*0900*/  VIADDMNMX R25, R24, R19, R25, PT ;  /* 0x0000001318197246 */ /* 0x000fe20003800119 */
[----:B------:R1:W2:Y:S01]  /*0910*/  LDS.128 R8, [R0+0x2030] ;  /* 0x0020300000087984 */ /* 0x0002a20000000c00 */
[C---:B-----5:R-:W-:Y:S02]  /*0920*/  VIADDMNMX R14, R26.reuse, R15, R14, PT ;  /* 0x0000000f1a0e7246 */ /* 0x060fe4000380010e */
[----:B------:R-:W-:Y:S01]  /*0930*/  VIADDMNMX R19, R26, R19, R18, PT ;  /* 0x000000131a137246 */ /* 0x000fe20003800112 */
[----:B------:R-:W3:Y:S04]  /*0940*/  LDS R24, [R2+0x4d80] ;  /* 0x004d800002187984 */ /* 0x000ee80000000800 */
[----:B------:R-:W4:Y:S01]  /*0950*/  LDS R15, [R2+0x4e80] ;  /* 0x004e8000020f7984 */ /* 0x000f220000000800 */
[----:B-1----:R-:W-:-:S03]  /*0960*/  VIADD R0, R0, 0x2000 ;  /* 0x0000200000007836 */ /* 0x002fc60000000000 */
[----:B------:R-:W1:Y:S04]  /*0970*/  LDS R26, [R2+0x4f00] ;  /* 0x004f0000021a7984 */ /* 0x000e680000000800 */
[----:B------:R5:W1:Y:S02]  /*0980*/  LDS R18, [R2+0x4f80] ;  /* 0x004f800002127984 */ /* 0x000a640000000800 */
[----:B-----5:R-:W-:Y:S01]  /*0990*/  VIADD R2, R2, 0x6f80 ;  /* 0x00006f8002027836 */ /* 0x020fe20000000000 */
[-C--:B0-----:R-:W-:Y:S02]  /*09a0*/  VIADDMNMX R12, R13, R4.reuse, R12, PT ;  /* 0x000000040d0c7246 */ /* 0x081fe4000380010c */
[----:B------:R-:W-:Y:S02]  /*09b0*/  VIADDMNMX R14, R3, R4, R14, PT ;  /* 0x00000004030e7246 */ /* 0x000fe4000380010e */
[----:B--2---:R-:W-:-:S02]  /*09c0*/  VIADDMNMX R25, R13, R8, R25, PT ;  /* 0x000000080d197246 */ /* 0x004fc40003800119 */
[----:B------:R-:W-:Y:S02]  /*09d0*/  VIADDMNMX R19, R3, R8, R19, PT ;  /* 0x0000000803137246 */ /* 0x000fe40003800113 */
[C---:B------:R-:W-:Y:S02]  /*09e0*/  VIADDMNMX R12, R16.reuse, R5, R12, PT ;  /* 0x00000005100c7246 */ /* 0x040fe4000380010c */
[----:B------:R-:W-:Y:S02]  /*09f0*/  VIADDMNMX R25, R16, R9, R25, PT ;  /* 0x0000000910197246 */ /* 0x000fe40003800119 */
[C---:B---3--:R-:W-:Y:S02]  /*0a00*/  VIADDMNMX R14, R24.reuse, R5, R14, PT ;  /* 0x00000005180e7246 */ /* 0x048fe4000380010e */
[----:B------:R-:W-:Y:S02]  /*0a10*/  VIADDMNMX R19, R24, R9, R19, PT ;  /* 0x0000000918137246 */ /* 0x000fe40003800113 */
[----:B------:R-:W-:-:S02]  /*0a20*/  VIADDMNMX R12, R17, R6, R12, PT ;  /* 0x00000006110c7246 */ /* 0x000fc4000380010c */
[----:B------:R-:W-:Y:S02]  /*0a30*/  VIADDMNMX R25, R17, R10, R25, PT ;  /* 0x0000000a11197246 */ /* 0x000fe40003800119 */
[C---:B----4-:R-:W-:Y:S02]  /*0a40*/  VIADDMNMX R14, R15.reuse, R6, R14, PT ;  /* 0x000000060f0e7246 */ /* 0x050fe4000380010e */
[----:B------:R-:W-:Y:S02]  /*0a50*/  VIADDMNMX R19, R15, R10, R19, PT ;  /* 0x0000000a0f137246 */ /* 0x000fe40003800113 */
[C---:B-1----:R-:W-:Y:S02]  /*0a60*/  VIADDMNMX R3, R26.reuse, R7, R12, PT ;  /* 0x000000071a037246 */ /* 0x042fe4000380010c */
[----:B------:R-:W-:Y:S02]  /*0a70*/  VIADDMNMX R5, R26, R11, R25, PT ;  /* 0x0000000b1a057246 */ /* 0x000fe40003800119 */
[----:B------:R-:W-:-:S02]  /*0a80*/  VIADDMNMX R7, R18, R7, R14, PT ;  /* 0x0000000712077246 */ /* 0x000fc4000380010e */
[----:B------:R-:W-:-:S07]  /*0a90*/  VIADDMNMX R11, R18, R11, R19, PT ;  /* 0x0000000b120b7246 */ /* 0x000fce0003800113 */
.L_x_0:
[----:B------:R-:W-:Y:S01]  /*0aa0*/  LDS.128 R12, [R0+-0x1fc0] ;  /* 0xffe04000000c7984 */ /* 0x000fe20000000c00 */
[----:B------:R-:W-:-:S03]  /*0ab0*/  UIADD3 UR4, UPT, UPT, UR4, 0xc0, URZ ;  /* 0x000000c004047890 */ /* 0x000fc6000fffe0ff */
[----:B------:R-:W0:Y:S01]  /*0ac0*/  LDS R10, [R2+-0x1f00] ;  /* 0xffe10000020a7984 */ /* 0x000e220000000800 */
[----:B------:R-:W-:-:S03]  /*0ad0*/  UISETP.NE.AND UP0, UPT, UR4, 0x20c0, UPT ;  /* 0x000020c00400788c */ /* 0x000fc6000bf05270 */
[----:B------:R-:W1:Y:S04]  /*0ae0*/  LDS R8, [R2+-0x1f80] ;  /* 0xffe0800002087984 */ /* 0x000e680000000800 */
[----:B------:R-:W2:Y:S04]  /*0af0*/  LDS.128 R16, [R0+0x40] ;  /* 0x0000400000107984 */ /* 0x000ea80000000c00 */
[----:B------:R-:W3:Y:S04]  /*0b00*/  LDS R6, [R2+-0x1e80] ;  /* 0xffe1800002067984 */ /* 0x000ee80000000800 */
[----:B------:R-:W4:Y:S04]  /*0b10*/  LDS R4, [R2+-0x1e00] ;  /* 0xffe2000002047984 */ /* 0x000f280000000800 */
[----:B------:R-:W5:Y:S04]  /*0b20*/  LDS R25, [R2+-0x1d80] ;  /* 0xffe2800002197984 */ /* 0x000f680000000800 */
[----:B------:R-:W5:Y:S04]  /*0b30*/  LDS R9, [R2+-0x1d00] ;  /* 0xffe3000002097984 */ /* 0x000f680000000800 */
[----:B------:R-:W5:Y:S04]  /*0b40*/  LDS R26, [R2+-0x1c80] ;  /* 0xffe38000021a7984 */ /* 0x000f680000000800 */
[----:B------:R-:W5:Y:S04]  /*0b50*/  LDS R24, [R2+-0x1c00] ;  /* 0xffe4000002187984 */ /* 0x000f680000000800 */
[----:B------:R-:W-:Y:S01]  /*0b60*/  LDS R28, [R2+-0x1a00] ;  /* 0xffe60000021c7984 */ /* 0x000fe20000000800 */
[----:B0-----:R-:W-:-:S03]  /*0b70*/  VIADDMNMX R7, R10, R12, R7, PT ;  /* 0x0000000c0a077246 */ /* 0x001fc60003800107 */
[----:B------:R-:W-:Y:S01]  /*0b80*/  LDS R29, [R2+-0x380] ;  /* 0xfffc8000021d7984 */ /* 0x000fe20000000800 */
[----:B-1----:R-:W-:-:S03]  /*0b90*/  VIADDMNMX R3, R8, R12, R3, PT ;  /* 0x0000000c08037246 */ /* 0x002fc60003800103 */
[----:B------:R-:W-:Y:S01]  /*0ba0*/  LDS R27, [R2+-0x300] ;  /* 0xfffd0000021b7984 */ /* 0x000fe20000000800 */
[-C--:B--2---:R-:W-:Y:S02]  /*0bb0*/  VIADDMNMX R5, R8, R16.reuse, R5, PT ;  /* 0x0000001008057246 */ /* 0x084fe40003800105 */
[----:B------:R-:W-:Y:S02]  /*0bc0*/  VIADDMNMX R10, R10, R16, R11, PT ;  /* 0x000000100a0a7246 */ /* 0x000fe4000380010b */
[C---:B---3--:R-:W-:Y:S02]  /*0bd0*/  VIADDMNMX R3, R6.reuse, R13, R3, PT ;  /* 0x0000000d06037246 */ /* 0x048fe40003800103 */
[----:B------:R-:W-:Y:S02]  /*0be0*/  VIADDMNMX R5, R6, R17, R5, PT ;  /* 0x0000001106057246 */ /* 0x000fe40003800105 */
[C---:B----4-:R-:W-:Y:S02]  /*0bf0*/  VIADDMNMX R7, R4.reuse, R13, R7, PT ;  /* 0x0000000d04077246 */ /* 0x050fe40003800107 */
[----:B------:R-:W-:Y:S01]  /*0c00*/  VIADDMNMX R10, R4, R17, R10, PT ;  /* 0x00000011040a7246 */ /* 0x000fe2000380010a */
[----:B------:R-:W-:Y:S01]  /*0c10*/  LDS R13, [R2+-0x1b00] ;  /* 0xffe50000020d7984 */ /* 0x000fe20000000800 */
[----:B-----5:R-:W-:-:S02]  /*0c20*/  VIADDMNMX R12, R25, R14, R3, PT ;  /* 0x0000000e190c7246 */ /* 0x020fc40003800103 */
[----:B------:R-:W-:Y:S01]  /*0c30*/  VIADDMNMX R16, R25, R18, R5, PT ;  /* 0x0000001219107246 */ /* 0x000fe20003800105 */
[----:B------:R-:W-:Y:S01]  /*0c40*/  LDS R3, [R2+-0x1b80] ;  /* 0xffe4800002037984 */ /* 0x000fe20000000800 */
[C---:B------:R-:W-:Y:S02]  /*0c50*/  VIADDMNMX R14, R9.reuse, R14, R7, PT ;  /* 0x0000000e090e7246 */ /* 0x040fe40003800107 */
[----:B------:R-:W-:Y:S01]  /*0c60*/  VIADDMNMX R18, R9, R18, R10, PT ;  /* 0x0000001209127246 */ /* 0x000fe2000380010a */
[----:B------:R-:W0:Y:S01]  /*0c70*/  LDS.128 R4, [R0+-0x1fb0] ;  /* 0xffe0500000047984 */ /* 0x000e220000000c00 */
[C---:B------:R-:W-:Y:S02]  /*0c80*/  VIADDMNMX R12, R26.reuse, R15, R12, PT ;  /* 0x0000000f1a0c7246 */ /* 0x040fe4000380010c */
[----:B------:R-:W-:Y:S01]  /*0c90*/  VIADDMNMX R16, R26, R19, R16, PT ;  /* 0x000000131a107246 */ /* 0x000fe20003800110 */
[----:B------:R-:W1:Y:S01]  /*0ca0*/  LDS.128 R8, [R0+0x50] ;  /* 0x0000500000087984 */ /* 0x000e620000000c00 */
[----:B------:R-:W-:-:S02]  /*0cb0*/  VIADDMNMX R14, R24, R15, R14, PT ;  /* 0x0000000f180e7246 */ /* 0x000fc4000380010e */
[----:B------:R-:W-:Y:S01]  /*0cc0*/  VIADDMNMX R18, R24, R19, R18, PT ;  /* 0x0000001318127246 */ /* 0x000fe20003800112 */
[----:B------:R-:W2:Y:S04]  /*0cd0*/  LDS R17, [R2+-0x1a80] ;  /* 0xffe5800002117984 */ /* 0x000ea80000000800 */
[----:B------:R-:W3:Y:S04]  /*0ce0*/  LDS R25, [R2+-0x1980] ;  /* 0xffe6800002197984 */ /* 0x000ee80000000800 */
[----:B------:R-:W4:Y:S04]  /*0cf0*/  LDS R15, [R2+-0x1900] ;  /* 0xffe70000020f7984 */ /* 0x000f280000000800 */
[----:B------:R-:W5:Y:S04]  /*0d00*/  LDS R24, [R2+-0x1880] ;  /* 0xffe7800002187984 */ /* 0x000f680000000800 */
[----:B------:R-:W5:Y:S01]  /*0d10*/  LDS R26, [R2+-0x1800] ;  /* 0xffe80000021a7984 */ /* 0x000f620000000800 */
[----:B0-----:R-:W-:-:S02]  /*0d20*/  VIADDMNMX R12, R3, R4, R12, PT ;  /* 0x00000004030c7246 */ /* 0x001fc4000380010c */
[----:B------:R-:W-:Y:S02]  /*0d30*/  VIADDMNMX R14, R13, R4, R14, PT ;  /* 0x000000040d0e7246 */ /* 0x000fe4000380010e */
[-C--:B-1----:R-:W-:Y:S02]  /*0d40*/  VIADDMNMX R16, R3, R8.reuse, R16, PT ;  /* 0x0000000803107246 */ /* 0x082fe40003800110 */
[----:B------:R-:W-:Y:S01]  /*0d50*/  VIADDMNMX R18, R13, R8, R18, PT ;  /* 0x000000080d127246 */ /* 0x000fe20003800112 */
[----:B------:R-:W-:Y:S01]  /*0d60*/  LDS R3, [R2+-0x1780] ;  /* 0xffe8800002037984 */ /* 0x000fe20000000800 */
[C---:B--2---:R-:W-:Y:S02]  /*0d70*/  VIADDMNMX R4, R17.reuse, R5, R12, PT ;  /* 0x0000000511047246 */ /* 0x044fe4000380010c */
[----:B------:R-:W-:Y:S02]  /*0d80*/  VIADDMNMX R8, R17, R9, R16, PT ;  /* 0x0000000911087246 */ /* 0x000fe40003800110 */
[----:B------:R-:W-:-:S02]  /*0d90*/  VIADDMNMX R14, R28, R5, R14, PT ;  /* 0x000000051c0e7246 */ /* 0x000fc4000380010e */
[----:B------:R-:W-:Y:S01]  /*0da0*/  VIADDMNMX R18, R28, R9, R18, PT ;  /* 0x000000091c127246 */ /* 0x000fe20003800112 */
[----:B------:R-:W-:Y:S01]  /*0db0*/  LDS R5, [R2+-0x1700] ;  /* 0xffe9000002057984 */ /* 0x000fe20000000800 */
[C---:B---3--:R-:W-:Y:S02]  /*0dc0*/  VIADDMNMX R4, R25.reuse, R6, R4, PT ;  /* 0x0000000619047246 */ /* 0x048fe40003800104 */
[----:B------:R-:W-:Y:S01]  /*0dd0*/  VIADDMNMX R8, R25, R10, R8, PT ;  /* 0x0000000a19087246 */ /* 0x000fe20003800108 */
[----:B------:R-:W-:Y:S01]  /*0de0*/  LDS R9, [R2+-0x1680] ;  /* 0xffe9800002097984 */ /* 0x000fe20000000800 */
[C---:B----4-:R-:W-:Y:S02]  /*0df0*/  VIADDMNMX R6, R15.reuse, R6, R14, PT ;  /* 0x000000060f067246 */ /* 0x050fe4000380010e */
[----:B------:R-:W-:Y:S01]  /*0e00*/  VIADDMNMX R10, R15, R10, R18, PT ;  /* 0x0000000a0f0a7246 */ /* 0x000fe20003800112 */
[----:B------:R-:W-:Y:S01]  /*0e10*/  LDS R28, [R2+-0x1600] ;  /* 0xffea0000021c7984 */ /* 0x000fe20000000800 */
[----:B-----5:R-:W-:-:S02]  /*0e20*/  VIADDMNMX R4, R24, R7, R4, PT ;  /* 0x0000000718047246 */ /* 0x020fc40003800104 */
[----:B------:R-:W-:Y:S01]  /*0e30*/  VIADDMNMX R6, R26, R7, R6, PT ;  /* 0x000000071a067246 */ /* 0x000fe20003800106 */
[----:B------:R-:W0:Y:S01]  /*0e40*/  LDS.128 R12, [R0+-0x1fa0] ;  /* 0xffe06000000c7984 */ /* 0x000e220000000c00 */
[-C--:B------:R-:W-:Y:S02]  /*0e50*/  VIADDMNMX R8, R24, R11.reuse, R8, PT ;  /* 0x0000000b18087246 */ /* 0x080fe40003800108 */
[----:B------:R-:W-:Y:S01]  /*0e60*/  VIADDMNMX R10, R26, R11, R10, PT ;  /* 0x0000000b1a0a7246 */ /* 0x000fe2000380010a */
[----:B------:R-:W1:Y:S04]  /*0e70*/  LDS.128 R16, [R0+0x60] ;  /* 0x0000600000107984 */ /* 0x000e680000000c00 */
[----:B------:R-:W2:Y:S04]  /*0e80*/  LDS R25, [R2+-0x1580] ;  /* 0xffea800002197984 */ /* 0x000ea80000000800 */
[----:B------:R-:W3:Y:S04]  /*0e90*/  LDS R7, [R2+-0x1500] ;  /* 0xffeb000002077984 */ /* 0x000ee80000000800 */
[----:B------:R-:W4:Y:S04]  /*0ea0*/  LDS R24, [R2+-0x1480] ;  /* 0xffeb800002187984 */ /* 0x000f280000000800 */
[----:B------:R-:W5:Y:S01]  /*0eb0*/  LDS R26, [R2+-0x1400] ;  /* 0xffec0000021a7984 */ /* 0x000f620000000800 */
[----:B0-----:R-:W-:-:S02]  /*0ec0*/  VIADDMNMX R4, R3, R12, R4, PT ;  /* 0x0000000c03047246 */ /* 0x001fc40003800104 */
[----:B------:R-:W-:Y:S02]  /*0ed0*/  VIADDMNMX R6, R5, R12, R6, PT ;  /* 0x0000000c05067246 */ /* 0x000fe40003800106 */
[-C--:B-1----:R-:W-:Y:S02]  /*0ee0*/  VIADDMNMX R8, R3, R16.reuse, R8, PT ;  /* 0x0000001003087246 */ /* 0x082fe40003800108 */
[----:B------:R-:W-:Y:S01]  /*0ef0*/  VIADDMNMX R10, R5, R16, R10, PT ;  /* 0x00000010050a7246 */ /* 0x000fe2000380010a */
[----:B------:R-:W-:Y:S01]  /*0f00*/  LDS R3, [R2+-0x1380] ;  /* 0xffec800002037984 */ /* 0x000fe20000000800 */
[C---:B------:R-:W-:Y:S02]  /*0f10*/  VIADDMNMX R4, R9.reuse, R13, R4, PT ;  /* 0x0000000d09047246 */ /* 0x040fe40003800104 */
[----:B------:R-:W-:Y:S02]  /*0f20*/  VIADDMNMX R8, R9, R17, R8, PT ;  /* 0x0000001109087246 */ /* 0x000fe40003800108 */
[----:B------:R-:W-:-:S02]  /*0f30*/  VIADDMNMX R6, R28, R13, R6, PT ;  /* 0x0000000d1c067246 */ /* 0x000fc40003800106 */
[----:B------:R-:W-:Y:S01]  /*0f40*/  VIADDMNMX R10, R28, R17, R10, PT ;  /* 0x000000111c0a7246 */ /* 0x000fe2000380010a */
[----:B------:R-:W-:Y:S01]  /*0f50*/  LDS R13, [R2+-0x1300] ;  /* 0xffed0000020d7984 */ /* 0x000fe20000000800 */
[C---:B--2---:R-:W-:Y:S02]  /*0f60*/  VIADDMNMX R12, R25.reuse, R14, R4, PT ;  /* 0x0000000e190c7246 */ /* 0x044fe40003800104 */
[----:B------:R-:W-:Y:S01]  /*0f70*/  VIADDMNMX R16, R25, R18, R8, PT ;  /* 0x0000001219107246 */ /* 0x000fe20003800108 */
[----:B------:R-:W-:Y:S01]  /*0f80*/  LDS R17, [R2+-0x1280] ;  /* 0xffed800002117984 */ /* 0x000fe20000000800 */
[C---:B---3--:R-:W-:Y:S02]  /*0f90*/  VIADDMNMX R14, R7.reuse, R14, R6, PT ;  /* 0x0000000e070e7246 */ /* 0x048fe40003800106 */
[----:B------:R-:W-:Y:S01]  /*0fa0*/  VIADDMNMX R18, R7, R18, R10, PT ;  /* 0x0000001207127246 */ /* 0x000fe2000380010a */
[----:B------:R-:W-:Y:S01]  /*0fb0*/  LDS R28, [R2+-0x1200] ;  /* 0xffee0000021c7984 */ /* 0x000fe20000000800 */
[----:B----4-:R-:W-:-:S02]  /*0fc0*/  VIADDMNMX R12, R24, R15, R12, PT ;  /* 0x0000000f180c7246 */ /* 0x010fc4000380010c */
[----:B-----5:R-:W-:Y:S01]  /*0fd0*/  VIADDMNMX R14, R26, R15, R14, PT ;  /* 0x0000000f1a0e7246 */ /* 0x020fe2000380010e */
        /* <DEDUP_REMOVED lines=88> */
[-C--:B-1----:R-:W-:Y:S01]  /*1560*/  VIADDMNMX R8, R5, R16.reuse, R8, PT ;  /* 0x0000001005087246 */ /* 0x082fe20003800108 */
[----:B------:R-:W-:Y:S01]  /*1570*/  LDS R12, [R2+-0x280] ;  /* 0xfffd8000020c7984 */ /* 0x000fe20000000800 */
[----:B------:R-:W-:Y:S02]  /*1580*/  VIADDMNMX R10, R9, R16, R10, PT ;  /* 0x00000010090a7246 */ /* 0x000fe4000380010a */
[CC--:B------:R-:W-:Y:S02]  /*1590*/  VIADDMNMX R4, R25.reuse, R13.reuse, R4, PT ;  /* 0x0000000d19047246 */ /* 0x0c0fe40003800104 */
[----:B--2---:R-:W-:Y:S02]  /*15a0*/  VIADDMNMX R6, R28, R13, R6, PT ;  /* 0x0000000d1c067246 */ /* 0x004fe40003800106 */
[----:B------:R-:W-:-:S02]  /*15b0*/  VIADDMNMX R8, R25, R17, R8, PT ;  /* 0x0000001119087246 */ /* 0x000fc40003800108 */
[----:B------:R-:W-:Y:S01]  /*15c0*/  VIADDMNMX R28, R28, R17, R10, PT ;  /* 0x000000111c1c7246 */ /* 0x000fe2000380010a */
[----:B------:R-:W-:Y:S01]  /*15d0*/  LDS R25, [R2+-0x100] ;  /* 0xffff000002197984 */ /* 0x000fe20000000800 */
[C---:B---3--:R-:W-:Y:S02]  /*15e0*/  VIADDMNMX R13, R7.reuse, R14, R4, PT ;  /* 0x0000000e070d7246 */ /* 0x048fe40003800104 */
[----:B------:R-:W-:Y:S02]  /*15f0*/  VIADDMNMX R16, R7, R18, R8, PT ;  /* 0x0000001207107246 */ /* 0x000fe40003800108 */
[C---:B------:R-:W-:Y:S01]  /*1600*/  VIADDMNMX R17, R3.reuse, R14, R6, PT ;  /* 0x0000000e03117246 */ /* 0x040fe20003800106 */
[----:B------:R-:W-:Y:S01]  /*1610*/  LDS.128 R8, [R0+0xb0] ;  /* 0x0000b00000087984 */ /* 0x000fe20000000c00 */
[----:B------:R-:W-:Y:S02]  /*1620*/  VIADDMNMX R3, R3, R18, R28, PT ;  /* 0x0000001203037246 */ /* 0x000fe4000380011c */
[-C--:B----4-:R-:W-:Y:S01]  /*1630*/  VIADDMNMX R18, R24, R15.reuse, R17, PT ;  /* 0x0000000f18127246 */ /* 0x090fe20003800111 */
[----:B------:R-:W0:Y:S01]  /*1640*/  LDS.128 R4, [R0+-0x1f50] ;  /* 0xffe0b00000047984 */ /* 0x000e220000000c00 */
[----:B-----5:R-:W-:-:S02]  /*1650*/  VIADDMNMX R13, R26, R15, R13, PT ;  /* 0x0000000f1a0d7246 */ /* 0x020fc4000380010d */
[-C--:B------:R-:W-:Y:S01]  /*1660*/  VIADDMNMX R16, R26, R19.reuse, R16, PT ;  /* 0x000000131a107246 */ /* 0x080fe20003800110 */
[----:B------:R-:W1:Y:S01]  /*1670*/  LDS R14, [R2+-0x200] ;  /* 0xfffe0000020e7984 */ /* 0x000e620000000800 */
[----:B------:R-:W-:-:S03]  /*1680*/  VIADDMNMX R3, R24, R19, R3, PT ;  /* 0x0000001318037246 */ /* 0x000fc60003800103 */
[----:B------:R-:W2:Y:S01]  /*1690*/  LDS R17, [R2+-0x180] ;  /* 0xfffe800002117984 */ /* 0x000ea20000000800 */
[-C--:B0-----:R-:W-:Y:S02]  /*16a0*/  VIADDMNMX R15, R29, R4.reuse, R13, PT ;  /* 0x000000041d0f7246 */ /* 0x081fe4000380010d */
[----:B------:R-:W-:Y:S02]  /*16b0*/  VIADDMNMX R13, R27, R4, R18, PT ;  /* 0x000000041b0d7246 */ /* 0x000fe40003800112 */
[----:B------:R-:W0:Y:S01]  /*16c0*/  LDS R4, [R2] ;  /* 0x0000000002047984 */ /* 0x000e220000000800 */
[-C--:B------:R-:W-:Y:S02]  /*16d0*/  VIADDMNMX R18, R29, R8.reuse, R16, PT ;  /* 0x000000081d127246 */ /* 0x080fe40003800110 */
[----:B------:R-:W-:Y:S01]  /*16e0*/  VIADDMNMX R27, R27, R8, R3, PT ;  /* 0x000000081b1b7246 */ /* 0x000fe20003800103 */
[----:B------:R-:W-:Y:S01]  /*16f0*/  IMAD.MOV.U32 R3, RZ, RZ, R2 ;  /* 0x000000ffff037224 */ /* 0x000fe200078e0002 */
[----:B------:R3:W4:Y:S01]  /*1700*/  LDS R8, [R2+-0x80] ;  /* 0xffff800002087984 */ /* 0x0007220000000800 */
[----:B------:R-:W-:-:S02]  /*1710*/  VIADDMNMX R16, R12, R5, R15, PT ;  /* 0x000000050c107246 */ /* 0x000fc4000380010f */
[----:B------:R-:W-:Y:S02]  /*1720*/  VIADDMNMX R18, R12, R9, R18, PT ;  /* 0x000000090c127246 */ /* 0x000fe40003800112 */
[C---:B-1----:R-:W-:Y:S02]  /*1730*/  VIADDMNMX R19, R14.reuse, R5, R13, PT ;  /* 0x000000050e137246 */ /* 0x042fe4000380010d */
[----:B------:R-:W-:Y:S01]  /*1740*/  VIADDMNMX R27, R14, R9, R27, PT ;  /* 0x000000090e1b7246 */ /* 0x000fe2000380011b */
[----:B------:R-:W-:Y:S01]  /*1750*/  LDS R5, [R3+0x100] ;  /* 0x0001000003057984 */ /* 0x000fe20000000800 */
[-C--:B--2---:R-:W-:Y:S01]  /*1760*/  VIADDMNMX R24, R17, R6.reuse, R16, PT ;  /* 0x0000000611187246 */ /* 0x084fe20003800110 */
[----:B---3--:R-:W-:Y:S01]  /*1770*/  VIADD R2, R2, 0x3000 ;  /* 0x0000300002027836 */ /* 0x008fe20000000000 */
[----:B------:R-:W-:Y:S01]  /*1780*/  VIADDMNMX R6, R25, R6, R19, PT ;  /* 0x0000000619067246 */ /* 0x000fe20003800113 */
[----:B------:R-:W-:Y:S01]  /*1790*/  LDS R9, [R3+0x80] ;  /* 0x0000800003097984 */ /* 0x000fe20000000800 */
[----:B------:R-:W-:-:S02]  /*17a0*/  VIADDMNMX R26, R17, R10, R18, PT ;  /* 0x0000000a111a7246 */ /* 0x000fc40003800112 */
[----:B------:R-:W-:Y:S01]  /*17b0*/  VIADDMNMX R27, R25, R10, R27, PT ;  /* 0x0000000a191b7246 */ /* 0x000fe2000380011b */
[----:B------:R-:W1:Y:S04]  /*17c0*/  LDS.128 R12, [R0+-0x1f40] ;  /* 0xffe0c000000c7984 */ /* 0x000e680000000c00 */
[----:B------:R-:W2:Y:S04]  /*17d0*/  LDS.128 R16, [R0+0xc0] ;  /* 0x0000c00000107984 */ /* 0x000ea80000000c00 */
[----:B------:R-:W-:Y:S01]  /*17e0*/  LDS R25, [R3+0x300] ;  /* 0x0003000003197984 */ /* 0x000fe20000000800 */
[----:B0-----:R-:W-:-:S03]  /*17f0*/  VIADDMNMX R10, R4, R7, R6, PT ;  /* 0x00000007040a7246 */ /* 0x001fc60003800106 */
[----:B------:R-:W0:Y:S01]  /*1800*/  LDS R6, [R3+0x180] ;  /* 0x0001800003067984 */ /* 0x000e220000000800 */
[C---:B----4-:R-:W-:Y:S02]  /*1810*/  VIADDMNMX R24, R8.reuse, R7, R24, PT ;  /* 0x0000000708187246 */ /* 0x050fe40003800118 */
[-C--:B------:R-:W-:Y:S01]  /*1820*/  VIADDMNMX R26, R8, R11.reuse, R26, PT ;  /* 0x0000000b081a7246 */ /* 0x080fe2000380011a */
[----:B------:R-:W3:Y:S01]  /*1830*/  LDS R7, [R3+0x280] ;  /* 0x0002800003077984 */ /* 0x000ee20000000800 */
[----:B------:R-:W-:-:S03]  /*1840*/  VIADDMNMX R11, R4, R11, R27, PT ;  /* 0x0000000b040b7246 */ /* 0x000fc6000380011b */
[----:B------:R-:W4:Y:S04]  /*1850*/  LDS R8, [R3+0x200] ;  /* 0x0002000003087984 */ /* 0x000f280000000800 */
[----:B------:R-:W5:Y:S04]  /*1860*/  LDS R4, [R3+0x380] ;  /* 0x0003800003047984 */ /* 0x000f680000000800 */
[----:B------:R-:W-:Y:S01]  /*1870*/  LDS R27, [R3+0x500] ;  /* 0x00050000031b7984 */ /* 0x000fe20000000800 */
[-C--:B-1----:R-:W-:Y:S02]  /*1880*/  VIADDMNMX R24, R9, R12.reuse, R24, PT ;  /* 0x0000000c09187246 */ /* 0x082fe40003800118 */
[----:B------:R-:W-:-:S02]  /*1890*/  VIADDMNMX R10, R5, R12, R10, PT ;  /* 0x0000000c050a7246 */ /* 0x000fc4000380010a */
[----:B------:R-:W1:Y:S01]  /*18a0*/  LDS R12, [R3+0x400] ;  /* 0x00040000030c7984 */ /* 0x000e620000000800 */
[-C--:B--2---:R-:W-:Y:S02]  /*18b0*/  VIADDMNMX R26, R9, R16.reuse, R26, PT ;  /* 0x00000010091a7246 */ /* 0x084fe4000380011a */
[----:B------:R-:W-:Y:S02]  /*18c0*/  VIADDMNMX R11, R5, R16, R11, PT ;  /* 0x00000010050b7246 */ /* 0x000fe4000380010b */
[----:B------:R-:W-:Y:S01]  /*18d0*/  LDS R16, [R3+0x580] ;  /* 0x0005800003107984 */ /* 0x000fe20000000800 */
[C---:B0-----:R-:W-:Y:S02]  /*18e0*/  VIADDMNMX R24, R6.reuse, R13, R24, PT ;  /* 0x0000000d06187246 */ /* 0x041fe40003800118 */
[----:B------:R-:W-:-:S04]  /*18f0*/  VIADDMNMX R26, R6, R17, R26, PT ;  /* 0x00000011061a7246 */ /* 0x000fc8000380011a */
[C---:B---3--:R-:W-:Y:S02]  /*1900*/  VIADDMNMX R26, R7.reuse, R18, R26, PT ;  /* 0x00000012071a7246 */ /* 0x048fe4000380011a */
[C---:B----4-:R-:W-:Y:S02]  /*1910*/  VIADDMNMX R10, R8.reuse, R13, R10, PT ;  /* 0x0000000d080a7246 */ /* 0x050fe4000380010a */
[----:B------:R-:W-:Y:S02]  /*1920*/  VIADDMNMX R11, R8, R17, R11, PT ;  /* 0x00000011080b7246 */ /* 0x000fe4000380010b */
[-C--:B------:R-:W-:Y:S02]  /*1930*/  VIADDMNMX R17, R7, R14.reuse, R24, PT ;  /* 0x0000000e07117246 */ /* 0x080fe40003800118 */
[C---:B------:R-:W-:Y:S02]  /*1940*/  VIADDMNMX R14, R25.reuse, R14, R10, PT ;  /* 0x0000000e190e7246 */ /* 0x040fe4000380010a */
[----:B------:R-:W-:-:S02]  /*1950*/  VIADDMNMX R13, R25, R18, R11, PT ;  /* 0x00000012190d7246 */ /* 0x000fc4000380010b */
[C---:B-----5:R-:W-:Y:S01]  /*1960*/  VIADDMNMX R17, R4.reuse, R15, R17, PT ;  /* 0x0000000f04117246 */ /* 0x060fe20003800111 */
[----:B------:R-:W-:Y:S01]  /*1970*/  LDS R25, [R3+0x480] ;  /* 0x0004800003197984 */ /* 0x000fe20000000800 */
[----:B------:R-:W-:Y:S02]  /*1980*/  VIADDMNMX R18, R4, R19, R26, PT ;  /* 0x0000001304127246 */ /* 0x000fe4000380011a */
[C---:B-1----:R-:W-:Y:S01]  /*1990*/  VIADDMNMX R24, R12.reuse, R15, R14, PT ;  /* 0x0000000f0c187246 */ /* 0x042fe2000380010e */
[----:B------:R-:W0:Y:S01]  /*19a0*/  LDS.128 R8, [R0+0xd0] ;  /* 0x0000d00000087984 */ /* 0x000e220000000c00 */
[----:B------:R-:W-:-:S03]  /*19b0*/  VIADDMNMX R19, R12, R19, R13, PT ;  /* 0x000000130c137246 */ /* 0x000fc6000380010d */
[----:B------:R-:W1:Y:S04]  /*19c0*/  LDS.128 R4, [R0+-0x1f30] ;  /* 0xffe0d00000047984 */ /* 0x000e680000000c00 */
[----:B------:R-:W2:Y:S04]  /*19d0*/  LDS R14, [R3+0x600] ;  /* 0x00060000030e7984 */ /* 0x000ea80000000800 */
[----:B------:R-:W3:Y:S04]  /*19e0*/  LDS R13, [R3+0x680] ;  /* 0x00068000030d7984 */ /* 0x000ee80000000800 */
[----:B------:R-:W4:Y:S01]  /*19f0*/  LDS R15, [R3+0x700] ;  /* 0x00070000030f7984 */ /* 0x000f220000000800 */
[----:B0-----:R-:W-:-:S02]  /*1a00*/  VIADDMNMX R18, R25, R8, R18, PT ;  /* 0x0000000819127246 */ /* 0x001fc40003800112 */
[----:B------:R-:W-:Y:S02]  /*1a10*/  VIADDMNMX R19, R27, R8, R19, PT ;  /* 0x000000081b137246 */ /* 0x000fe40003800113 */
[-C--:B-1----:R-:W-:Y:S01]  /*1a20*/  VIADDMNMX R12, R25, R4.reuse, R17, PT ;  /* 0x00000004190c7246 */ /* 0x082fe20003800111 */
[----:B------:R-:W0:Y:S01]  /*1a30*/  LDS R8, [R3+0x800] ;  /* 0x0008000003087984 */ /* 0x000e220000000800 */
[----:B------:R-:W-:Y:S02]  /*1a40*/  VIADDMNMX R17, R27, R4, R24, PT ;  /* 0x000000041b117246 */ /* 0x000fe40003800118 */
[-C--:B------:R-:W-:Y:S01]  /*1a50*/  VIADDMNMX R12, R16, R5.reuse, R12, PT ;  /* 0x00000005100c7246 */ /* 0x080fe2000380010c */
[----:B------:R-:W1:Y:S01]  /*1a60*/  LDS R4, [R3+0x780] ;  /* 0x0007800003047984 */ /* 0x000e620000000800 */
[----:B--2---:R-:W-:Y:S02]  /*1a70*/  VIADDMNMX R26, R14, R5, R17, PT ;  /* 0x000000050e1a7246 */ /* 0x004fe40003800111 */
[-C--:B------:R-:W-:Y:S01]  /*1a80*/  VIADDMNMX R24, R16, R9.reuse, R18, PT ;  /* 0x0000000910187246 */ /* 0x080fe20003800112 */
[----:B------:R-:W-:Y:S01]  /*1a90*/  LDS R5, [R3+0x900] ;  /* 0x0009000003057984 */ /* 0x000fe20000000800 */
[----:B------:R-:W-:-:S02]  /*1aa0*/  VIADDMNMX R14, R14, R9, R19, PT ;  /* 0x000000090e0e7246 */ /* 0x000fc40003800113 */
[C---:B---3--:R-:W-:Y:S01]  /*1ab0*/  VIADDMNMX R24, R13.reuse, R10, R24, PT ;  /* 0x0000000a0d187246 */ /* 0x048fe20003800118 */
[----:B------:R-:W-:Y:S01]  /*1ac0*/  LDS R9, [R3+0x880] ;  /* 0x0008800003097984 */ /* 0x000fe20000000800 */
[-C--:B------:R-:W-:Y:S02]  /*1ad0*/  VIADDMNMX R25, R13, R6.reuse, R12, PT ;  /* 0x000000060d197246 */ /* 0x080fe4000380010c */
[C---:B----4-:R-:W-:Y:S01]  /*1ae0*/  VIADDMNMX R26, R15.reuse, R6, R26, PT ;  /* 0x000000060f1a7246 */ /* 0x050fe2000380011a */
[----:B------:R-:W2:Y:S01]  /*1af0*/  LDS.128 R16, [R0+-0x1f20] ;  /* 0xffe0e00000107984 */ /* 0x000ea20000000c00 */
[----:B------:R-:W-:-:S03]  /*1b00*/  VIADDMNMX R10, R15, R10, R14, PT ;  /* 0x0000000a0f0a7246 */ /* 0x000fc6000380010e */
[----:B------:R-:W3:Y:S04]  /*1b10*/  LDS.128 R12, [R0+0xe0] ;  /* 0x0000e000000c7984 */ /* 0x000ee80000000c00 */
[----:B------:R-:W4:Y:S04]  /*1b20*/  LDS R6, [R3+0x980] ;  /* 0x0009800003067984 */ /* 0x000f280000000800 */
[----:B------:R-:W-:Y:S01]  /*1b30*/  LDS R27, [R3+0xe80] ;  /* 0x000e8000031b7984 */ /* 0x000fe20000000800 */
[C---:B0-----:R-:W-:Y:S02]  /*1b40*/  VIADDMNMX R26, R8.reuse, R7, R26, PT ;  /* 0x00000007081a7246 */ /* 0x041fe4000380011a */
[----:B------:R-:W-:-:S02]  /*1b50*/  VIADDMNMX R8, R8, R11, R10, PT ;  /* 0x0000000b08087246 */ /* 0x000fc4000380010a */
[C---:B-1----:R-:W-:Y:S01]  /*1b60*/  VIADDMNMX R25, R4.reuse, R7, R25, PT ;  /* 0x0000000704197246 */ /* 0x042fe20003800119 */
[----:B------:R-:W0:Y:S01]  /*1b70*/  LDS R10, [R3+0xa00] ;  /* 0x000a0000030a7984 */ /* 0x000e220000000800 */
[----:B------:R-:W-:-:S03]  /*1b80*/  VIADDMNMX R24, R4, R11, R24, PT ;  /* 0x0000000b04187246 */ /* 0x000fc60003800118 */
[----:B------:R-:W1:Y:S04]  /*1b90*/  LDS R7, [R3+0xa80] ;  /* 0x000a800003077984 */ /* 0x000e680000000800 */
[----:B------:R-:W5:Y:S01]  /*1ba0*/  LDS R11, [R3+0xb00] ;  /* 0x000b0000030b7984 */ /* 0x000f620000000800 */
[----:B--2---:R-:W-:-:S03]  /*1bb0*/  VIADDMNMX R25, R9, R16, R25, PT ;  /* 0x0000001009197246 */ /* 0x004fc60003800119 */
[----:B------:R-:W2:Y:S01]  /*1bc0*/  LDS R4, [R3+0xb80] ;  /* 0x000b800003047984 */ /* 0x000ea20000000800 */
[----:B------:R-:W-:Y:S02]  /*1bd0*/  VIADDMNMX R26, R5, R16, R26, PT ;  /* 0x00000010051a7246 */ /* 0x000fe4000380011a */
[-C--:B---3--:R-:W-:Y:S01]  /*1be0*/  VIADDMNMX R24, R9, R12.reuse, R24, PT ;  /* 0x0000000c09187246 */ /* 0x088fe20003800118 */
[----:B------:R-:W3:Y:S01]  /*1bf0*/  LDS R16, [R3+0xc00] ;  /* 0x000c000003107984 */ /* 0x000ee20000000800 */
[----:B------:R-:W-:Y:S02]  /*1c00*/  VIADDMNMX R8, R5, R12, R8, PT ;  /* 0x0000000c05087246 */ /* 0x000fe40003800108 */
[C---:B----4-:R-:W-:Y:S01]  /*1c10*/  VIADDMNMX R25, R6.reuse, R17, R25, PT ;  /* 0x0000001106197246 */ /* 0x050fe20003800119 */
[----:B------:R-:W-:Y:S01]  /*1c20*/  LDS R12, [R3+0xc80] ;  /* 0x000c8000030c7984 */ /* 0x000fe20000000800 */
[----:B------:R-:W-:Y:S02]  /*1c30*/  VIADDMNMX R24, R6, R13, R24, PT ;  /* 0x0000000d06187246 */ /* 0x000fe40003800118 */
[----:B0-----:R-:W-:-:S02]  /*1c40*/  VIADDMNMX R26, R10, R17, R26, PT ;  /* 0x000000110a1a7246 */ /* 0x001fc4000380011a */
[----:B------:R-:W-:Y:S02]  /*1c50*/  VIADDMNMX R8, R10, R13, R8, PT ;  /* 0x0000000d0a087246 */ /* 0x000fe40003800108 */
[C---:B-1----:R-:W-:Y:S02]  /*1c60*/  VIADDMNMX R13, R7.reuse, R18, R25, PT ;  /* 0x00000012070d7246 */ /* 0x042fe40003800119 */
[----:B------:R-:W-:Y:S01]  /*1c70*/  VIADDMNMX R17, R7, R14, R24, PT ;  /* 0x0000000e07117246 */ /* 0x000fe20003800118 */
[----:B------:R-:W-:Y:S01]  /*1c80*/  LDS R25, [R3+0xd00] ;  /* 0x000d000003197984 */ /* 0x000fe20000000800 */
[C---:B-----5:R-:W-:Y:S02]  /*1c90*/  VIADDMNMX R18, R11.reuse, R18, R26, PT ;  /* 0x000000120b127246 */ /* 0x060fe4000380011a */
[----:B------:R-:W-:Y:S01]  /*1ca0*/  VIADDMNMX R24, R11, R14, R8, PT ;  /* 0x0000000e0b187246 */ /* 0x000fe20003800108 */
[----:B------:R-:W-:Y:S01]  /*1cb0*/  LDS R26, [R3+0xe00] ;  /* 0x000e0000031a7984 */ /* 0x000fe20000000800 */
[----:B--2---:R-:W-:-:S02]  /*1cc0*/  VIADDMNMX R13, R4, R19, R13, PT ;  /* 0x00000013040d7246 */ /* 0x004fc4000380010d */
[-C--:B------:R-:W-:Y:S01]  /*1cd0*/  VIADDMNMX R17, R4, R15.reuse, R17, PT ;  /* 0x0000000f04117246 */ /* 0x080fe20003800111 */
[----:B------:R-:W0:Y:S01]  /*1ce0*/  LDS.128 R8, [R0+0xf0] ;  /* 0x0000f00000087984 */ /* 0x000e220000000c00 */
[C---:B---3--:R-:W-:Y:S02]  /*1cf0*/  VIADDMNMX R24, R16.reuse, R15, R24, PT ;  /* 0x0000000f10187246 */ /* 0x048fe40003800118 */
[----:B------:R-:W-:Y:S01]  /*1d00*/  VIADDMNMX R19, R16, R19, R18, PT ;  /* 0x0000001310137246 */ /* 0x000fe20003800112 */
[----:B------:R1:W2:Y:S04]  /*1d10*/  LDS.128 R4, [R0+-0x1f10] ;  /* 0xffe0f00000047984 */ /* 0x0002a80000000c00 */
[----:B------:R-:W3:Y:S04]  /*1d20*/  LDS R14, [R3+0xd80] ;  /* 0x000d8000030e7984 */ /* 0x000ee80000000800 */
[----:B------:R-:W4:Y:S01]  /*1d30*/  LDS R15, [R3+0xf00] ;  /* 0x000f0000030f7984 */ /* 0x000f220000000800 */
[----:B-1----:R-:W-:-:S03]  /*1d40*/  VIADD R0, R0, 0xc0 ;  /* 0x000000c000007836 */ /* 0x002fc60000000000 */
[----:B------:R-:W1:Y:S04]  /*1d50*/  LDS R18, [R3+0xf80] ;  /* 0x000f800003127984 */ /* 0x000e680000000800 */
[----:B------:R1:W5:Y:S01]  /*1d60*/  LDS R16, [R3+0x1000] ;  /* 0x0010000003107984 */ /* 0x0003620000000800 */
[CC--:B0-----:R-:W-:Y:S02]  /*1d70*/  VIADDMNMX R17, R12.reuse, R8.reuse, R17, PT ;  /* 0x000000080c117246 */ /* 0x0c1fe40003800111 */
[C---:B------:R-:W-:Y:S02]  /*1d80*/  VIADDMNMX R24, R25.reuse, R8, R24, PT ;  /* 0x0000000819187246 */ /* 0x040fe40003800118 */
[-C--:B--2---:R-:W-:Y:S02]  /*1d90*/  VIADDMNMX R13, R12, R4.reuse, R13, PT ;  /* 0x000000040c0d7246 */ /* 0x084fe4000380010d */
[----:B------:R-:W-:-:S02]  /*1da0*/  VIADDMNMX R19, R25, R4, R19, PT ;  /* 0x0000000419137246 */ /* 0x000fc40003800113 */
[C---:B---3--:R-:W-:Y:S02]  /*1db0*/  VIADDMNMX R13, R14.reuse, R5, R13, PT ;  /* 0x000000050e0d7246 */ /* 0x048fe4000380010d */
[----:B------:R-:W-:Y:S02]  /*1dc0*/  VIADDMNMX R17, R14, R9, R17, PT ;  /* 0x000000090e117246 */ /* 0x000fe40003800111 */
[C---:B------:R-:W-:Y:S02]  /*1dd0*/  VIADDMNMX R19, R26.reuse, R5, R19, PT ;  /* 0x000000051a137246 */ /* 0x040fe40003800113 */
[----:B------:R-:W-:Y:S02]  /*1de0*/  VIADDMNMX R24, R26, R9, R24, PT ;  /* 0x000000091a187246 */ /* 0x000fe40003800118 */
[C---:B------:R-:W-:Y:S02]  /*1df0*/  VIADDMNMX R13, R27.reuse, R6, R13, PT ;  /* 0x000000061b0d7246 */ /* 0x040fe4000380010d */
[----:B------:R-:W-:-:S02]  /*1e00*/  VIADDMNMX R17, R27, R10, R17, PT ;  /* 0x0000000a1b117246 */ /* 0x000fc40003800111 */
[C---:B----4-:R-:W-:Y:S02]  /*1e10*/  VIADDMNMX R19, R15.reuse, R6, R19, PT ;  /* 0x000000060f137246 */ /* 0x050fe40003800113 */
[----:B------:R-:W-:Y:S02]  /*1e20*/  VIADDMNMX R24, R15, R10, R24, PT ;  /* 0x0000000a0f187246 */ /* 0x000fe40003800118 */
[C---:B-1----:R-:W-:Y:S02]  /*1e30*/  VIADDMNMX R3, R18.reuse, R7, R13, PT ;  /* 0x0000000712037246 */ /* 0x042fe4000380010d */
[----:B------:R-:W-:Y:S02]  /*1e40*/  VIADDMNMX R5, R18, R11, R17, PT ;  /* 0x0000000b12057246 */ /* 0x000fe40003800111 */
[C---:B-----5:R-:W-:Y:S02]  /*1e50*/  VIADDMNMX R7, R16.reuse, R7, R19, PT ;  /* 0x0000000710077246 */ /* 0x060fe40003800113 */
[----:B------:R-:W-:Y:S01]  /*1e60*/  VIADDMNMX R11, R16, R11, R24, PT ;  /* 0x0000000b100b7246 */ /* 0x000fe20003800118 */
[----:B------:R-:W-:Y:S06]  /*1e70*/  BRA.U UP0, `(.L_x_0) ;  /* 0xffffffed00087547 */ /* 0x000fec000b83ffff */
[----:B------:R-:W-:Y:S04]  /*1e80*/  STG.E desc[UR6][R22.64], R3 ;  /* 0x0000000316007986 */ /* 0x000fe8000c101906 */
[----:B------:R-:W-:Y:S04]  /*1e90*/  STG.E desc[UR6][R22.64+0x80], R7 ;  /* 0x0000800716007986 */ /* 0x000fe8000c101906 */
[----:B------:R-:W-:Y:S04]  /*1ea0*/  STG.E desc[UR6][R20.64], R5 ;  /* 0x0000000514007986 */ /* 0x000fe8000c101906 */
[----:B------:R-:W-:Y:S01]  /*1eb0*/  STG.E desc[UR6][R20.64+0x80], R11 ;  /* 0x0000800b14007986 */ /* 0x000fe2000c101906 */
[----:B------:R-:W-:Y:S05]  /*1ec0*/  EXIT ;  /* 0x000000000000794d */ /* 0x000fea0003800000 */
.L_x_1:
[----:B------:R-:W-:-:S00]  /*1ed0*/  BRA `(.L_x_1) ;  /* 0xfffffffc00fc7947 */ /* 0x000fc0000383ffff */
[----:B------:R-:W-:-:S00]  /*1ee0*/  NOP ;  /* 0x0000000000007918 */ /* 0x000fc00000000000 */
        /* <DEDUP_REMOVED lines=9> */
.L_x_6:


//--------------------- .text._Z6phase2iiPii      --------------------------
	.section	.text._Z6phase2iiPii,"ax",@progbits
	.align	128
        .global         _Z6phase2iiPii
        .type           _Z6phase2iiPii,@function
        .size           _Z6phase2iiPii,(.L_x_7 - _Z6phase2iiPii)
        .other          _Z6phase2iiPii,@"STO_CUDA_ENTRY STV_DEFAULT"
_Z6phase2iiPii:
.text._Z6phase2iiPii:
[----:B------:R-:W-:Y:S01]  /*0000*/  LDC R1, c[0x0][0x37c] ;  /* 0x0000df00ff017b82 */ /* 0x000fe20000000800 */
[----:B------:R-:W0:Y:S07]  /*0010*/  S2R R3, SR_CTAID.Y ;  /* 0x0000000000037919 */ /* 0x000e2e0000002600 */
[----:B------:R-:W0:Y:S01]  /*0020*/  LDC R4, c[0x0][0x384] ;  /* 0x0000e100ff047b82 */ /* 0x000e220000000800 */
[----:B------:R-:W1:Y:S01]  /*0030*/  LDCU UR5, c[0x0][0x390] ;  /* 0x00007200ff0577ac */ /* 0x000e620008000800 */
[----:B------:R-:W2:Y:S01]  /*0040*/  S2R R0, SR_TID.Y ;  /* 0x0000000000007919 */ /* 0x000ea20000002200 */
[----:B------:R-:W3:Y:S01]  /*0050*/  LDCU.64 UR6, c[0x0][0x358] ;  /* 0x00006b00ff0677ac */ /* 0x000ee20008000a00 */
[----:B------:R-:W4:Y:S04]  /*0060*/  S2R R13, SR_TID.X ;  /* 0x00000000000d7919 */ /* 0x000f280000002100 */
[----:B------:R-:W5:Y:S08]  /*0070*/  S2UR UR4, SR_CTAID.X ;  /* 0x00000000000479c3 */ /* 0x000f700000002500 */
[----:B------:R-:W3:Y:S01]  /*0080*/  LDC.64 R20, c[0x0][0x388] ;  /* 0x0000e200ff147b82 */ /* 0x000ee20000000a00 */
[C---:B0-----:R-:W-:Y:S01]  /*0090*/  ISETP.GE.U32.AND P0, PT, R3.reuse, R4, PT ;  /* 0x000000040300720c */ /* 0x041fe20003f06070 */
[----:B------:R-:W-:-:S12]  /*00a0*/  VIADD R2, R3, 0x1 ;  /* 0x0000000103027836 */ /* 0x000fd80000000000 */
[----:B------:R-:W-:Y:S01]  /*00b0*/  @!P0 IMAD.MOV R2, RZ, RZ, R3 ;  /* 0x000000ffff028224 */ /* 0x000fe200078e0203 */
[----:B-----5:R-:W-:-:S04]  /*00c0*/  ISETP.NE.AND P0, PT, RZ, UR4, PT ;  /* 0x00000004ff007c0c */ /* 0x020fc8000bf05270 */
[----:B------:R-:W-:Y:S02]  /*00d0*/  SEL R3, R2, RZ, !P0 ;  /* 0x000000ff02037207 */ /* 0x000fe40004000000 */
[----:B------:R-:W-:-:S03]  /*00e0*/  SEL R5, R4, RZ, !P0 ;  /* 0x000000ff04057207 */ /* 0x000fc60004000000 */
[----:B------:R-:W-:Y:S02]  /*00f0*/  IMAD R3, R4, UR4, R3 ;  /* 0x0000000404037c24 */ /* 0x000fe4000f8e0203 */
[----:B------:R-:W-:Y:S02]  /*0100*/  IMAD R12, R2, UR4, R5 ;  /* 0x00000004020c7c24 */ /* 0x000fe4000f8e0205 */
[--C-:B--2---:R-:W-:Y:S02]  /*0110*/  IMAD R5, R3, 0x40, R0.reuse ;  /* 0x0000004003057824 */ /* 0x104fe400078e0200 */
[----:B------:R-:W-:Y:S02]  /*0120*/  IMAD R3, R4, 0x40, R0 ;  /* 0x0000004004037824 */ /* 0x000fe400078e0200 */
[--C-:B----4-:R-:W-:Y:S02]  /*0130*/  IMAD R12, R12, 0x40, R13.reuse ;  /* 0x000000400c0c7824 */ /* 0x110fe400078e020d */
[----:B------:R-:W-:-:S02]  /*0140*/  IMAD R2, R4, 0x40, R13 ;  /* 0x0000004004027824 */ /* 0x000fc400078e020d */
[----:B------:R-:W-:Y:S02]  /*0150*/  VIADD R7, R5, 0x20 ;  /* 0x0000002005077836 */ /* 0x000fe40000000000 */
[C---:B------:R-:W-:Y:S02]  /*0160*/  VIADD R9, R3.reuse, 0x20 ;  /* 0x0000002003097836 */ /* 0x040fe40000000000 */
[----:B-1----:R-:W-:Y:S02]  /*0170*/  IMAD R11, R3, UR5, R12 ;  /* 0x00000005030b7c24 */ /* 0x002fe4000f8e020c */
[--C-:B------:R-:W-:Y:S02]  /*0180*/  IMAD R15, R5, UR5, R2.reuse ;  /* 0x00000005050f7c24 */ /* 0x100fe4000f8e0202 */
[----:B------:R-:W-:Y:S02]  /*0190*/  IMAD R3, R7, UR5, R2 ;  /* 0x0000000507037c24 */ /* 0x000fe4000f8e0202 */
[----:B------:R-:W-:-:S02]  /*01a0*/  IMAD R9, R9, UR5, R12 ;  /* 0x0000000509097c24 */ /* 0x000fc4000f8e020c */
[----:B---3--:R-:W-:-:S04]  /*01b0*/  IMAD.WIDE R14, R15, 0x4, R20 ;  /* 0x000000040f0e7825 */ /* 0x008fc800078e0214 */
[--C-:B------:R-:W-:Y:S01]  /*01c0*/  IMAD.WIDE R10, R11, 0x4, R20.reuse ;  /* 0x000000040b0a7825 */ /* 0x100fe200078e0214 */
[----:B------:R-:W2:Y:S03]  /*01d0*/  LDG.E R4, desc[UR6][R14.64] ;  /* 0x000000060e047981 */ /* 0x000ea6000c1e1900 */
        /* <DEDUP_REMOVED lines=140> */
.L_x_2:
        /* <DEDUP_REMOVED lines=323> */
.L_x_3:
        /* <DEDUP_REMOVED lines=11> */
.L_x_7:


//--------------------- .text._Z6phase1iiPii      --------------------------
	.section	.text._Z6phase1iiPii,"ax",@progbits
	.align	128
        .global         _Z6phase1iiPii
        .type           _Z6phase1iiPii,@function
        .size           _Z6phase1iiPii,(.L_x_8 - _Z6phase1iiPii)
        .other          _Z6phase1iiPii,@"STO_CUDA_ENTRY STV_DEFAULT"
_Z6phase1iiPii:
.text._Z6phase1iiPii:
[----:B------:R-:W-:Y:S01]  /*0000*/  LDC R1, c[0x0][0x37c] ;  /* 0x0000df00ff017b82 */ /* 0x000fe20000000800 */
[----:B------:R-:W0:Y:S07]  /*0010*/  S2R R0, SR_TID.Y ;  /* 0x0000000000007919 */ /* 0x000e2e0000002200 */
[----:B------:R-:W0:Y:S01]  /*0020*/  LDC R3, c[0x0][0x384] ;  /* 0x0000e100ff037b82 */ /* 0x000e220000000800 */
[----:B------:R-:W1:Y:S01]  /*0030*/  LDCU.64 UR6, c[0x0][0x358] ;  /* 0x00006b00ff0677ac */ /* 0x000e620008000a00 */
[----:B------:R-:W2:Y:S06]  /*0040*/  S2R R7, SR_TID.X ;  /* 0x0000000000077919 */ /* 0x000eac0000002100 */
[----:B------:R-:W3:Y:S08]  /*0050*/  LDC R6, c[0x0][0x390] ;  /* 0x0000e400ff067b82 */ /* 0x000ef00000000800 */
[----:B------:R-:W4:Y:S01]  /*0060*/  LDC.64 R4, c[0x0][0x388] ;  /* 0x0000e200ff047b82 */ /* 0x000f220000000a00 */
[----:B0-----:R-:W-:-:S02]  /*0070*/  IMAD R2, R3, 0x40, R0 ;  /* 0x0000004003027824 */ /* 0x001fc400078e0200 */
[----:B--2---:R-:W-:-:S04]  /*0080*/  IMAD R3, R3, 0x40, R7 ;  /* 0x0000004003037824 */ /* 0x004fc800078e0207 */
[----:B---3--:R-:W-:-:S04]  /*0090*/  IMAD R3, R2, R6, R3 ;  /* 0x0000000602037224 */ /* 0x008fc800078e0203 */
[----:B------:R-:W-:Y:S02]  /*00a0*/  IMAD R9, R6, 0x20, R3 ;  /* 0x0000002006097824 */ /* 0x000fe400078e0203 */
[----:B----4-:R-:W-:-:S04]  /*00b0*/  IMAD.WIDE R2, R3, 0x4, R4 ;  /* 0x0000000403027825 */ /* 0x010fc800078e0204 */
[----:B------:R-:W-:Y:S01]  /*00c0*/  IMAD.WIDE R4, R9, 0x4, R4 ;  /* 0x0000000409047825 */ /* 0x000fe200078e0204 */
[----:B-1----:R-:W2:Y:S04]  /*00d0*/  LDG.E R11, desc[UR6][R2.64] ;  /* 0x00000006020b7981 */ /* 0x002ea8000c1e1900 */
[----:B------:R-:W3:Y:S04]  /*00e0*/  LDG.E R13, desc[UR6][R4.64] ;  /* 0x00000006040d7981 */ /* 0x000ee8000c1e1900 */
[----:B------:R-:W4:Y:S04]  /*00f0*/  LDG.E R15, desc[UR6][R2.64+0x80] ;  /* 0x00008006020f7981 */ /* 0x000f28000c1e1900 */
[----:B------:R-:W5:Y:S01]  /*0100*/  LDG.E R17, desc[UR6][R4.64+0x80] ;  /* 0x0000800604117981 */ /* 0x000f62000c1e1900 */
[----:B------:R-:W0:Y:S01]  /*0110*/  S2UR UR5, SR_CgaCtaId ;  /* 0x00000000000579c3 */ /* 0x000e220000008800 */
[----:B------:R-:W-:Y:S01]  /*0120*/  UMOV UR4, 0x400 ;  /* 0x0000040000047882 */ /* 0x000fe20000000000 */
[----:B------:R-:W-:Y:S01]  /*0130*/  IMAD R6, R0, 0x40, R7 ;  /* 0x0000004000067824 */ /* 0x000fe200078e0207 */
[----:B0-----:R-:W-:-:S06]  /*0140*/  ULEA UR4, UR5, UR4, 0x18 ;  /* 0x0000000405047291 */ /* 0x001fcc000f8ec0ff */
[----:B------:R-:W-:Y:S02]  /*0150*/  LEA R6, R6, UR4, 0x2 ;  /* 0x0000000406067c11 */ /* 0x000fe4000f8e10ff */
[----:B------:R-:W-:Y:S02]  /*0160*/  LEA R8, R0, UR4, 0x8 ;  /* 0x0000000400087c11 */ /* 0x000fe4000f8e40ff */
[----:B------:R-:W-:Y:S01]  /*0170*/  LEA R9, R7, UR4, 0x2 ;  /* 0x0000000407097c11 */ /* 0x000fe2000f8e10ff */
[----:B--2---:R-:W-:Y:S04]  /*0180*/  STS [R6], R11 ;  /* 0x0000000b06007388 */ /* 0x004fe80000000800 */
[----:B---3--:R-:W-:Y:S04]  /*0190*/  STS [R6+0x2000], R13 ;  /* 0x0020000d06007388 */ /* 0x008fe80000000800 */
[----:B----4-:R-:W-:Y:S04]  /*01a0*/  STS [R6+0x80], R15 ;  /* 0x0000800f06007388 */ /* 0x010fe80000000800 */
[----:B-----5:R-:W-:Y:S01]  /*01b0*/  STS [R6+0x2080], R17 ;  /* 0x0020801106007388 */ /* 0x020fe20000000800 */
[----:B------:R-:W-:Y:S06]  /*01c0*/  BAR.SYNC.DEFER_BLOCKING 0x0 ;  /* 0x0000000000007b1d */ /* 0x000fec0000010000 */
[----:B------:R-:W-:Y:S04]  /*01d0*/  LDS R10, [R6] ;  /* 0x00000000060a7984 */ /* 0x000fe80000000800 */
[----:B------:R-:W-:Y:S04]  /*01e0*/  LDS R19, [R8] ;  /* 0x0000000008137984 */ /* 0x000fe80000000800 */
[----:B------:R-:W0:Y:S02]  /*01f0*/  LDS R12, [R9] ;  /* 0x00000000090c7984 */ /* 0x000e240000000800 */
[----:B0-----:R-:W-:-:S02]  /*0200*/  VIADDMNMX R19, R12, R19, R10, PT ;  /* 0x000000130c137246 */ /* 0x001fc4000380010a */
[----:B------:R-:W-:Y:S04]  /*0210*/  LDS R10, [R6+0x2000] ;  /* 0x00200000060a7984 */ /* 0x000fe80000000800 */
[----:B------:R-:W-:Y:S04]  /*0220*/  STS [R6], R19 ;  /* 0x0000001306007388 */ /* 0x000fe80000000800 */
[----:B------:R-:W-:Y:S04]  /*0230*/  LDS R11, [R8+0x2000] ;  /* 0x00200000080b7984 */ /* 0x000fe80000000800 */
[----:B------:R-:W0:Y:S02]  /*0240*/  LDS R12, [R9] ;  /* 0x00000000090c7984 */ /* 0x000e240000000800 */
[----:B0-----:R-:W-:-:S02]  /*0250*/  VIADDMNMX R11, R12, R11, R10, PT ;  /* 0x0000000b0c0b7246 */ /* 0x001fc4000380010a */
[----:B------:R-:W-:Y:S04]  /*0260*/  LDS R10, [R6+0x80] ;  /* 0x00008000060a7984 */ /* 0x000fe80000000800 */
[----:B------:R-:W-:Y:S04]  /*0270*/  STS [R6+0x2000], R11 ;  /* 0x0020000b06007388 */ /* 0x000fe80000000800 */
[----:B------:R-:W-:Y:S04]  /*0280*/  LDS R13, [R8] ;  /* 0x00000000080d7984 */ /* 0x000fe80000000800 */
[----:B------:R-:W0:Y:S02]  /*0290*/  LDS R12, [R9+0x80] ;  /* 0x00008000090c7984 */ /* 0x000e240000000800 */
[----:B0-----:R-:W-:-:S02]  /*02a0*/  VIADDMNMX R13, R12, R13, R10, PT ;  /* 0x0000000d0c0d7246 */ /* 0x001fc4000380010a */
[----:B------:R-:W-:Y:S04]  /*02b0*/  LDS R10, [R6+0x2080] ;  /* 0x00208000060a7984 */ /* 0x000fe80000000800 */
[----:B------:R-:W-:Y:S04]  /*02c0*/  STS [R6+0x80], R13 ;  /* 0x0000800d06007388 */ /* 0x000fe80000000800 */
[----:B------:R-:W-:Y:S04]  /*02d0*/  LDS R15, [R8+0x2000] ;  /* 0x00200000080f7984 */ /* 0x000fe80000000800 */
[----:B------:R-:W0:Y:S02]  /*02e0*/  LDS R12, [R9+0x80] ;  /* 0x00008000090c7984 */ /* 0x000e240000000800 */
[----:B0-----:R-:W-:-:S05]  /*02f0*/  VIADDMNMX R15, R12, R15, R10, PT ;  /* 0x0000000f0c0f7246 */ /* 0x001fca000380010a */
[----:B------:R-:W-:Y:S01]  /*0300*/  STS [R6+0x2080], R15 ;  /* 0x0020800f06007388 */ /* 0x000fe20000000800 */
[----:B------:R-:W-:Y:S06]  /*0310*/  BAR.SYNC.DEFER_BLOCKING 0x0 ;  /* 0x0000000000007b1d */ /* 0x000fec0000010000 */
[----:B------:R-:W-:Y:S04]  /*0320*/  LDS R10, [R6] ;  /* 0x00000000060a7984 */ /* 0x000fe80000000800 */
[----:B------:R-:W-:Y:S04]  /*0330*/  LDS R11, [R8+0x4] ;  /* 0x00000400080b7984 */ /* 0x000fe80000000800 */
[----:B------:R-:W0:Y:S02]  /*0340*/  LDS R12, [R9+0x100] ;  /* 0x00010000090c7984 */ /* 0x000e240000000800 */
[----:B0-----:R-:W-:-:S02]  /*0350*/  VIADDMNMX R11, R12, R11, R10, PT ;  /* 0x0000000b0c0b7246 */ /* 0x001fc4000380010a */
[----:B------:R-:W-:Y:S04]  /*0360*/  LDS R10, [R6+0x2000] ;  /* 0x00200000060a7984 */ /* 0x000fe80000000800 */
[----:B------:R-:W-:Y:S04]  /*0370*/  STS [R6], R11 ;  /* 0x0000000b06007388 */ /* 0x000fe80000000800 */
[----:B------:R-:W-:Y:S04]  /*0380*/  LDS R13, [R8+0x2004] ;  /* 0x00200400080d7984 */ /* 0x000fe80000000800 */
[----:B------:R-:W0:Y:S02]  /*0390*/  LDS R12, [R9+0x100] ;  /* 0x00010000090c7984 */ /* 0x000e240000000800 */
[----:B0-----:R-:W-:-:S02]  /*03a0*/  VIADDMNMX R13, R12, R13, R10, PT ;  /* 0x0000000d0c0d7246 */ /* 0x001fc4000380010a */
[----:B------:R-:W-:Y:S04]  /*03b0*/  LDS R10, [R6+0x80] ;  /* 0x00008000060a7984 */ /* 0x000fe80000000800 */
[----:B------:R-:W-:Y:S04]  /*03c0*/  STS [R6+0x2000], R13 ;  /* 0x0020000d06007388 */ /* 0x000fe80000000800 */
[----:B------:R-:W-:Y:S04]  /*03d0*/  LDS R15, [R8+0x4] ;  /* 0x00000400080f7984 */ /* 0x000fe80000000800 */
        /* <DEDUP_REMOVED lines=292> */
[----:B------:R0:W-:Y:S04]  /*1620*/  STS [R6+0x2000], R11 ;  /* 0x0020000b06007388 */ /* 0x0001e80000000800 */
[----:B------:R-:W-:Y:S04]  /*1630*/  LDS R13, [R8+0x3c] ;  /* 0x00003c00080d7984 */ /* 0x000fe80000000800 */
[----:B------:R-:W1:Y:S01]  /*1640*/  LDS R12, [R9+0xf80] ;  /* 0x000f8000090c7984 */ /* 0x000e620000000800 */
[----:B0-----:R-:W-:Y:S01]  /*1650*/  IMAD.MOV.U32 R11, RZ, RZ, R9 ;  /* 0x000000ffff0b7224 */ /* 0x001fe200078e0009 */
[----:B-1----:R-:W-:-:S02]  /*1660*/  VIADDMNMX R13, R12, R13, R10, PT ;  /* 0x0000000d0c0d7246 */ /* 0x002fc4000380010a */
[----:B------:R-:W-:Y:S04]  /*1670*/  LDS R10, [R6+0x2080] ;  /* 0x00208000060a7984 */ /* 0x000fe80000000800 */
[----:B------:R-:W-:Y:S04]  /*1680*/  STS [R6+0x80], R13 ;  /* 0x0000800d06007388 */ /* 0x000fe80000000800 */
[----:B------:R-:W-:Y:S04]  /*1690*/  LDS R15, [R8+0x203c] ;  /* 0x00203c00080f7984 */ /* 0x000fe80000000800 */
[----:B------:R-:W0:Y:S02]  /*16a0*/  LDS R12, [R9+0xf80] ;  /* 0x000f8000090c7984 */ /* 0x000e240000000800 */
[----:B0-----:R-:W-:Y:S01]  /*16b0*/  VIADDMNMX R15, R12, R15, R10, PT ;  /* 0x0000000f0c0f7246 */ /* 0x001fe2000380010a */
[----:B------:R-:W-:-:S04]  /*16c0*/  IMAD.MOV.U32 R10, RZ, RZ, RZ ;  /* 0x000000ffff0a7224 */ /* 0x000fc800078e00ff */
[----:B------:R0:W-:Y:S01]  /*16d0*/  STS [R6+0x2080], R15 ;  /* 0x0020800f06007388 */ /* 0x0001e20000000800 */
[----:B------:R-:W-:Y:S06]  /*16e0*/  BAR.SYNC.DEFER_BLOCKING 0x0 ;  /* 0x0000000000007b1d */ /* 0x000fec0000010000 */
.L_x_4:
[----:B------:R-:W-:Y:S01]  /*16f0*/  LDS R9, [R6] ;  /* 0x0000000006097984 */ /* 0x000fe20000000800 */
[----:B------:R-:W-:-:S03]  /*1700*/  VIADD R10, R10, 0x30 ;  /* 0x000000300a0a7836 */ /* 0x000fc60000000000 */
[----:B------:R-:W-:Y:S01]  /*1710*/  LDS R12, [R8+0x40] ;  /* 0x00004000080c7984 */ /* 0x000fe20000000800 */
[----:B------:R-:W-:Y:S01]  /*1720*/  IMAD R16, R0, 0x40, R10 ;  /* 0x0000004000107824 */ /* 0x000fe200078e020a */
[----:B------:R-:W-:Y:S02]  /*1730*/  ISETP.NE.AND P0, PT, R10, 0x30, PT ;  /* 0x000000300a00780c */ /* 0x000fe40003f05270 */
[----:B-1----:R-:W1:Y:S02]  /*1740*/  LDS R13, [R11+0x1000] ;  /* 0x001000000b0d7984 */ /* 0x002e640000000800 */
[----:B-1----:R-:W-:Y:S02]  /*1750*/  VIADDMNMX R9, R13, R12, R9, PT ;  /* 0x0000000c0d097246 */ /* 0x002fe40003800109 */
[----:B------:R-:W-:Y:S04]  /*1760*/  LDS R12, [R6+0x2000] ;  /* 0x00200000060c7984 */ /* 0x000fe80000000800 */
[----:B------:R-:W-:Y:S04]  /*1770*/  STS [R6], R9 ;  /* 0x0000000906007388 */ /* 0x000fe80000000800 */
[----:B------:R-:W-:Y:S04]  /*1780*/  LDS R13, [R8+0x2040] ;  /* 0x00204000080d7984 */ /* 0x000fe80000000800 */
[----:B------:R-:W1:Y:S02]  /*1790*/  LDS R14, [R11+0x1000] ;  /* 0x001000000b0e7984 */ /* 0x000e640000000800 */
[----:B-1----:R-:W-:-:S02]  /*17a0*/  VIADDMNMX R13, R14, R13, R12, PT ;  /* 0x0000000d0e0d7246 */ /* 0x002fc4000380010c */
[----:B------:R-:W-:Y:S04]  /*17b0*/  LDS R12, [R6+0x80] ;  /* 0x00008000060c7984 */ /* 0x000fe80000000800 */
[----:B------:R-:W-:Y:S04]  /*17c0*/  STS [R6+0x2000], R13 ;  /* 0x0020000d06007388 */ /* 0x000fe80000000800 */
[----:B0-----:R-:W-:Y:S04]  /*17d0*/  LDS R15, [R8+0x40] ;  /* 0x00004000080f7984 */ /* 0x001fe80000000800 */
        /* <DEDUP_REMOVED lines=11> */
[----:B------:R-:W0:Y:S04]  /*1890*/  LDS R14, [R11+0x1100] ;  /* 0x001100000b0e7984 */ /* 0x000e280000000800 */
[----:B------:R-:W-:Y:S01]  /*18a0*/  LDS R9, [R6+0x80] ;  /* 0x0000800006097984 */ /* 0x000fe20000000800 */
[----:B0-----:R-:W-:-:S03]  /*18b0*/  VIADDMNMX R13, R14, R13, R12, PT ;  /* 0x0000000d0e0d7246 */ /* 0x001fc6000380010c */
[----:B------:R-:W-:Y:S04]  /*18c0*/  LDS R12, [R6+0x2000] ;  /* 0x00200000060c7984 */ /* 0x000fe80000000800 */
[----:B------:R-:W-:Y:S04]  /*18d0*/  STS [R6], R13 ;  /* 0x0000000d06007388 */ /* 0x000fe80000000800 */
[----:B------:R-:W-:Y:S04]  /*18e0*/  LDS R15, [R8+0x2044] ;  /* 0x00204400080f7984 */ /* 0x000fe80000000800 */
[----:B------:R-:W0:Y:S02]  /*18f0*/  LDS R14, [R11+0x1100] ;  /* 0x001100000b0e7984 */ /* 0x000e240000000800 */
[----:B0-----:R-:W-:-:S05]  /*1900*/  VIADDMNMX R15, R14, R15, R12, PT ;  /* 0x0000000f0e0f7246 */ /* 0x001fca000380010c */
        /* <DEDUP_REMOVED lines=633> */
[----:B0-----:R-:W-:Y:S01]  /*40a0*/  VIADDMNMX R17, R14, R12, R9, PT ;  /* 0x0000000c0e117246 */ /* 0x001fe20003800109 */
[----:B------:R-:W-:Y:S01]  /*40b0*/  IMAD R14, R10, 0x40, R7 ;  /* 0x000000400a0e7824 */ /* 0x000fe200078e0207 */
[----:B------:R-:W-:Y:S04]  /*40c0*/  LDS R9, [R6+0x2080] ;  /* 0x0020800006097984 */ /* 0x000fe80000000800 */
[----:B------:R-:W-:Y:S04]  /*40d0*/  STS [R6+0x80], R17 ;  /* 0x0000801106007388 */ /* 0x000fe80000000800 */
[----:B------:R-:W-:Y:S04]  /*40e0*/  LDS R12, [R8+0x20bc] ;  /* 0x0020bc00080c7984 */ /* 0x000fe80000000800 */
[----:B------:R-:W0:Y:S02]  /*40f0*/  LDS R13, [R11+0x2f80] ;  /* 0x002f80000b0d7984 */ /* 0x000e240000000800 */
[----:B0-----:R-:W-:-:S02]  /*4100*/  VIADDMNMX R13, R13, R12, R9, PT ;  /* 0x0000000c0d0d7246 */ /* 0x001fc40003800109 */
[----:B------:R-:W-:Y:S02]  /*4110*/  LEA R9, R14, UR4, 0x2 ;  /* 0x000000040e097c11 */ /* 0x000fe4000f8e10ff */
[----:B------:R-:W-:Y:S01]  /*4120*/  LEA R12, R16, UR4, 0x2 ;  /* 0x00000004100c7c11 */ /* 0x000fe2000f8e10ff */
[----:B------:R-:W-:Y:S01]  /*4130*/  STS [R6+0x2080], R13 ;  /* 0x0020800d06007388 */ /* 0x000fe20000000800 */
        /* <DEDUP_REMOVED lines=334> */
[----:B0-----:R-:W-:Y:S01]  /*5620*/  VIADDMNMX R17, R14, R11, R8, PT ;  /* 0x0000000b0e117246 */ /* 0x001fe20003800108 */
[----:B------:R-:W-:-:S02]  /*5630*/  IMAD.MOV.U32 R8, RZ, RZ, R12 ;  /* 0x000000ffff087224 */ /* 0x000fc400078e000c */
[----:B------:R-:W-:Y:S02]  /*5640*/  IMAD.MOV.U32 R11, RZ, RZ, R9 ;  /* 0x000000ffff0b7224 */ /* 0x000fe400078e0009 */
[----:B------:R1:W-:Y:S01]  /*5650*/  STS [R6+0x2080], R17 ;  /* 0x0020801106007388 */ /* 0x0003e20000000800 */
[----:B------:R-:W-:Y:S06]  /*5660*/  BAR.SYNC.DEFER_BLOCKING 0x0 ;  /* 0x0000000000007b1d */ /* 0x000fec0000010000 */
[----:B------:R-:W-:Y:S05]  /*5670*/  @P0 BRA `(.L_x_4) ;  /* 0xffffffc0001c0947 */ /* 0x000fea000383ffff */
[----:B------:R-:W0:Y:S04]  /*5680*/  LDS R7, [R6] ;  /* 0x0000000006077984 */ /* 0x000e280000000800 */
[----:B------:R-:W2:Y:S04]  /*5690*/  LDS R9, [R6+0x2000] ;  /* 0x0020000006097984 */ /* 0x000ea80000000800 */
[----:B------:R-:W3:Y:S04]  /*56a0*/  LDS R11, [R6+0x80] ;  /* 0x00008000060b7984 */ /* 0x000ee80000000800 */
[----:B------:R-:W4:Y:S04]  /*56b0*/  LDS R13, [R6+0x2080] ;  /* 0x00208000060d7984 */ /* 0x000f280000000800 */
[----:B0-----:R-:W-:Y:S04]  /*56c0*/  STG.E desc[UR6][R2.64], R7 ;  /* 0x0000000702007986 */ /* 0x001fe8000c101906 */
[----:B--2---:R-:W-:Y:S04]  /*56d0*/  STG.E desc[UR6][R4.64], R9 ;  /* 0x0000000904007986 */ /* 0x004fe8000c101906 */
[----:B---3--:R-:W-:Y:S04]  /*56e0*/  STG.E desc[UR6][R2.64+0x80], R11 ;  /* 0x0000800b02007986 */ /* 0x008fe8000c101906 */
[----:B----4-:R-:W-:Y:S01]  /*56f0*/  STG.E desc[UR6][R4.64+0x80], R13 ;  /* 0x0000800d04007986 */ /* 0x010fe2000c101906 */
[----:B------:R-:W-:Y:S05]  /*5700*/  EXIT ;  /* 0x000000000000794d */ /* 0x000fea0003800000 */
.L_x_5:
        /* <DEDUP_REMOVED lines=15> */
.L_x_8:


//--------------------- .nv.shared._Z6phase3iiPii --------------------------
	.section	.nv.shared._Z6phase3iiPii,"aw",@nobits
	.sectionflags	@""
	.align	4
.nv.shared._Z6phase3iiPii:
	.zero		33792


//--------------------- .nv.shared.reserved.0     --------------------------
	.section	.nv.shared.reserved.0,"aw",@nobits
	.weak		__nv_reservedSMEM_offset_0_alias
	.size		__nv_reservedSMEM_offset_0_alias, 0, 64
	.other		__nv_reservedSMEM_offset_0_alias,@"STO_CUDA_RESERVED_SHARED STV_DEFAULT"
__nv_reservedSMEM_offset_0_alias:
	.zero		0
	.zero		64


//--------------------- .nv.shared._Z6phase2iiPii --------------------------
	.section	.nv.shared._Z6phase2iiPii,"aw",@nobits
	.sectionflags	@""
	.align	4
.nv.shared._Z6phase2iiPii:
	.zero		33792


//--------------------- .nv.shared._Z6phase1iiPii --------------------------
	.section	.nv.shared._Z6phase1iiPii,"aw",@nobits
	.sectionflags	@""
	.align	4
.nv.shared._Z6phase1iiPii:
	.zero		17408


//--------------------- .nv.constant0._Z6phase3iiPii --------------------------
	.section	.nv.constant0._Z6phase3iiPii,"a",@progbits
	.sectionflags	@""
	.align	4
.nv.constant0._Z6phase3iiPii:
	.zero		916


//--------------------- .nv.constant0._Z6phase2iiPii --------------------------
	.section	.nv.constant0._Z6phase2iiPii,"a",@progbits
	.sectionflags	@""
	.align	4
.nv.constant0._Z6phase2iiPii:
	.zero		916


//--------------------- .nv.constant0._Z6phase1iiPii --------------------------
	.section	.nv.constant0._Z6phase1iiPii,"a",@progbits
	.sectionflags	@""
	.align	4
.nv.constant0._Z6phase1iiPii:
	.zero		916


//--------------------- SYMBOLS --------------------------

	.type		.nv.reservedSmem.offset0,@object
	.size		.nv.reservedSmem.offset0,0x4
	.type		.nv.reservedSmem.cap,@object
	.size		.nv.reservedSmem.cap,0x4
